//
// Generated by NVIDIA NVVM Compiler
//
// Compiler Build ID: CL-36424714
// Cuda compilation tools, release 13.0, V13.0.88
// Based on NVVM 20.0.0
//

.version 9.0
.target sm_100
.address_size 64

	// .globl	_Z27runBlackScholesModel_kernelPfS_ifffi

.visible .entry _Z27runBlackScholesModel_kernelPfS_ifffi(
	.param .u64 .ptr .align 1 _Z27runBlackScholesModel_kernelPfS_ifffi_param_0,
	.param .u64 .ptr .align 1 _Z27runBlackScholesModel_kernelPfS_ifffi_param_1,
	.param .u32 _Z27runBlackScholesModel_kernelPfS_ifffi_param_2,
	.param .f32 _Z27runBlackScholesModel_kernelPfS_ifffi_param_3,
	.param .f32 _Z27runBlackScholesModel_kernelPfS_ifffi_param_4,
	.param .f32 _Z27runBlackScholesModel_kernelPfS_ifffi_param_5,
	.param .u32 _Z27runBlackScholesModel_kernelPfS_ifffi_param_6
)
{
	.reg .pred 	%p<11>;
	.reg .b32 	%r<40>;
	.reg .b32 	%f<102>;
	.reg .b64 	%rd<23>;

	ld.param.u64 	%rd5, [_Z27runBlackScholesModel_kernelPfS_ifffi_param_0];
	ld.param.u64 	%rd6, [_Z27runBlackScholesModel_kernelPfS_ifffi_param_1];
	ld.param.u32 	%r20, [_Z27runBlackScholesModel_kernelPfS_ifffi_param_2];
	ld.param.f32 	%f3, [_Z27runBlackScholesModel_kernelPfS_ifffi_param_3];
	ld.param.f32 	%f4, [_Z27runBlackScholesModel_kernelPfS_ifffi_param_4];
	ld.param.f32 	%f5, [_Z27runBlackScholesModel_kernelPfS_ifffi_param_5];
	ld.param.u32 	%r21, [_Z27runBlackScholesModel_kernelPfS_ifffi_param_6];
	cvta.to.global.u64 	%rd1, %rd5;
	cvta.to.global.u64 	%rd2, %rd6;
	mov.u32 	%r22, %ntid.x;
	mov.u32 	%r23, %ctaid.x;
	mov.u32 	%r24, %tid.x;
	mad.lo.s32 	%r1, %r22, %r23, %r24;
	setp.ge.s32 	%p1, %r1, %r21;
	@%p1 bra 	$L__BB0_13;
	add.s32 	%r2, %r20, -1;
	mul.lo.s32 	%r3, %r2, %r1;
	setp.lt.s32 	%p2, %r20, 2;
	@%p2 bra 	$L__BB0_13;
	sqrt.rn.f32 	%f1, %f5;
	mul.f32 	%f6, %f4, %f4;
	fma.rn.f32 	%f7, %f6, 0fBF000000, %f3;
	mul.f32 	%f2, %f5, %f7;
	add.s32 	%r26, %r20, -2;
	and.b32  	%r4, %r2, 7;
	setp.lt.u32 	%p3, %r26, 7;
	mov.b32 	%r38, 0;
	@%p3 bra 	$L__BB0_5;
	and.b32  	%r38, %r2, -8;
	neg.s32 	%r36, %r38;
	add.s64 	%rd3, %rd2, 16;
	add.s64 	%rd4, %rd1, 16;
	add.s32 	%r34, %r1, %r3;
	mov.u32 	%r35, %r3;
$L__BB0_4:
	.pragma "nounroll";
	mul.wide.s32 	%rd7, %r35, 4;
	add.s64 	%rd8, %rd3, %rd7;
	mul.wide.s32 	%rd9, %r34, 4;
	add.s64 	%rd10, %rd4, %rd9;
	ld.global.f32 	%f8, [%rd8+-16];
	mul.f32 	%f9, %f4, %f8;
	fma.rn.f32 	%f10, %f9, %f1, %f2;
	mul.f32 	%f11, %f10, 0f3FB8AA3B;
	ex2.approx.f32 	%f12, %f11;
	ld.global.f32 	%f13, [%rd10+-16];
	mul.f32 	%f14, %f12, %f13;
	st.global.f32 	[%rd10+-12], %f14;
	ld.global.f32 	%f15, [%rd8+-12];
	mul.f32 	%f16, %f4, %f15;
	fma.rn.f32 	%f17, %f16, %f1, %f2;
	mul.f32 	%f18, %f17, 0f3FB8AA3B;
	ex2.approx.f32 	%f19, %f18;
	mul.f32 	%f20, %f19, %f14;
	st.global.f32 	[%rd10+-8], %f20;
	ld.global.f32 	%f21, [%rd8+-8];
	mul.f32 	%f22, %f4, %f21;
	fma.rn.f32 	%f23, %f22, %f1, %f2;
	mul.f32 	%f24, %f23, 0f3FB8AA3B;
	ex2.approx.f32 	%f25, %f24;
	mul.f32 	%f26, %f25, %f20;
	st.global.f32 	[%rd10+-4], %f26;
	ld.global.f32 	%f27, [%rd8+-4];
	mul.f32 	%f28, %f4, %f27;
	fma.rn.f32 	%f29, %f28, %f1, %f2;
	mul.f32 	%f30, %f29, 0f3FB8AA3B;
	ex2.approx.f32 	%f31, %f30;
	mul.f32 	%f32, %f31, %f26;
	st.global.f32 	[%rd10], %f32;
	ld.global.f32 	%f33, [%rd8];
	mul.f32 	%f34, %f4, %f33;
	fma.rn.f32 	%f35, %f34, %f1, %f2;
	mul.f32 	%f36, %f35, 0f3FB8AA3B;
	ex2.approx.f32 	%f37, %f36;
	mul.f32 	%f38, %f37, %f32;
	st.global.f32 	[%rd10+4], %f38;
	ld.global.f32 	%f39, [%rd8+4];
	mul.f32 	%f40, %f4, %f39;
	fma.rn.f32 	%f41, %f40, %f1, %f2;
	mul.f32 	%f42, %f41, 0f3FB8AA3B;
	ex2.approx.f32 	%f43, %f42;
	mul.f32 	%f44, %f43, %f38;
	st.global.f32 	[%rd10+8], %f44;
	ld.global.f32 	%f45, [%rd8+8];
	mul.f32 	%f46, %f4, %f45;
	fma.rn.f32 	%f47, %f46, %f1, %f2;
	mul.f32 	%f48, %f47, 0f3FB8AA3B;
	ex2.approx.f32 	%f49, %f48;
	mul.f32 	%f50, %f49, %f44;
	st.global.f32 	[%rd10+12], %f50;
	ld.global.f32 	%f51, [%rd8+12];
	mul.f32 	%f52, %f4, %f51;
	fma.rn.f32 	%f53, %f52, %f1, %f2;
	mul.f32 	%f54, %f53, 0f3FB8AA3B;
	ex2.approx.f32 	%f55, %f54;
	mul.f32 	%f56, %f55, %f50;
	st.global.f32 	[%rd10+16], %f56;
	add.s32 	%r36, %r36, 8;
	add.s32 	%r35, %r35, 8;
	add.s32 	%r34, %r34, 8;
	setp.ne.s32 	%p4, %r36, 0;
	@%p4 bra 	$L__BB0_4;
$L__BB0_5:
	setp.eq.s32 	%p5, %r4, 0;
	@%p5 bra 	$L__BB0_13;
	and.b32  	%r15, %r2, 3;
	setp.lt.u32 	%p6, %r4, 4;
	@%p6 bra 	$L__BB0_8;
	add.s32 	%r27, %r38, %r3;
	mul.wide.s32 	%rd11, %r27, 4;
	add.s64 	%rd12, %rd2, %rd11;
	ld.global.f32 	%f57, [%rd12];
	mul.f32 	%f58, %f4, %f57;
	fma.rn.f32 	%f59, %f58, %f1, %f2;
	mul.f32 	%f60, %f59, 0f3FB8AA3B;
	ex2.approx.f32 	%f61, %f60;
	add.s32 	%r28, %r27, %r1;
	mul.wide.s32 	%rd13, %r28, 4;
	add.s64 	%rd14, %rd1, %rd13;
	ld.global.f32 	%f62, [%rd14];
	mul.f32 	%f63, %f61, %f62;
	st.global.f32 	[%rd14+4], %f63;
	ld.global.f32 	%f64, [%rd12+4];
	mul.f32 	%f65, %f4, %f64;
	fma.rn.f32 	%f66, %f65, %f1, %f2;
	mul.f32 	%f67, %f66, 0f3FB8AA3B;
	ex2.approx.f32 	%f68, %f67;
	mul.f32 	%f69, %f68, %f63;
	st.global.f32 	[%rd14+8], %f69;
	ld.global.f32 	%f70, [%rd12+8];
	mul.f32 	%f71, %f4, %f70;
	fma.rn.f32 	%f72, %f71, %f1, %f2;
	mul.f32 	%f73, %f72, 0f3FB8AA3B;
	ex2.approx.f32 	%f74, %f73;
	mul.f32 	%f75, %f74, %f69;
	st.global.f32 	[%rd14+12], %f75;
	ld.global.f32 	%f76, [%rd12+12];
	mul.f32 	%f77, %f4, %f76;
	fma.rn.f32 	%f78, %f77, %f1, %f2;
	mul.f32 	%f79, %f78, 0f3FB8AA3B;
	ex2.approx.f32 	%f80, %f79;
	mul.f32 	%f81, %f80, %f75;
	st.global.f32 	[%rd14+16], %f81;
	add.s32 	%r38, %r38, 4;
$L__BB0_8:
	setp.eq.s32 	%p7, %r15, 0;
	@%p7 bra 	$L__BB0_13;
	setp.eq.s32 	%p8, %r15, 1;
	@%p8 bra 	$L__BB0_11;
	add.s32 	%r29, %r38, %r3;
	mul.wide.s32 	%rd15, %r29, 4;
	add.s64 	%rd16, %rd2, %rd15;
	ld.global.f32 	%f82, [%rd16];
	mul.f32 	%f83, %f4, %f82;
	fma.rn.f32 	%f84, %f83, %f1, %f2;
	mul.f32 	%f85, %f84, 0f3FB8AA3B;
	ex2.approx.f32 	%f86, %f85;
	add.s32 	%r30, %r29, %r1;
	mul.wide.s32 	%rd17, %r30, 4;
	add.s64 	%rd18, %rd1, %rd17;
	ld.global.f32 	%f87, [%rd18];
	mul.f32 	%f88, %f86, %f87;
	st.global.f32 	[%rd18+4], %f88;
	ld.global.f32 	%f89, [%rd16+4];
	mul.f32 	%f90, %f4, %f89;
	fma.rn.f32 	%f91, %f90, %f1, %f2;
	mul.f32 	%f92, %f91, 0f3FB8AA3B;
	ex2.approx.f32 	%f93, %f92;
	mul.f32 	%f94, %f93, %f88;
	st.global.f32 	[%rd18+8], %f94;
	add.s32 	%r38, %r38, 2;
$L__BB0_11:
	and.b32  	%r31, %r2, 1;
	setp.eq.b32 	%p9, %r31, 1;
	not.pred 	%p10, %p9;
	@%p10 bra 	$L__BB0_13;
	add.s32 	%r32, %r38, %r3;
	mul.wide.s32 	%rd19, %r32, 4;
	add.s64 	%rd20, %rd2, %rd19;
	ld.global.f32 	%f95, [%rd20];
	mul.f32 	%f96, %f4, %f95;
	fma.rn.f32 	%f97, %f96, %f1, %f2;
	mul.f32 	%f98, %f97, 0f3FB8AA3B;
	ex2.approx.f32 	%f99, %f98;
	add.s32 	%r33, %r32, %r1;
	mul.wide.s32 	%rd21, %r33, 4;
	add.s64 	%rd22, %rd1, %rd21;
	ld.global.f32 	%f100, [%rd22];
	mul.f32 	%f101, %f99, %f100;
	st.global.f32 	[%rd22+4], %f101;
$L__BB0_13:
	ret;

}
	// .globl	_Z30runBlackScholesModel_kernel_2DPPfS0_ifffi
.visible .entry _Z30runBlackScholesModel_kernel_2DPPfS0_ifffi(
	.param .u64 .ptr .align 1 _Z30runBlackScholesModel_kernel_2DPPfS0_ifffi_param_0,
	.param .u64 .ptr .align 1 _Z30runBlackScholesModel_kernel_2DPPfS0_ifffi_param_1,
	.param .u32 _Z30runBlackScholesModel_kernel_2DPPfS0_ifffi_param_2,
	.param .f32 _Z30runBlackScholesModel_kernel_2DPPfS0_ifffi_param_3,
	.param .f32 _Z30runBlackScholesModel_kernel_2DPPfS0_ifffi_param_4,
	.param .f32 _Z30runBlackScholesModel_kernel_2DPPfS0_ifffi_param_5,
	.param .u32 _Z30runBlackScholesModel_kernel_2DPPfS0_ifffi_param_6
)
{
	.reg .pred 	%p<11>;
	.reg .b32 	%r<26>;
	.reg .b32 	%f<113>;
	.reg .b64 	%rd<105>;

	ld.param.u64 	%rd5, [_Z30runBlackScholesModel_kernel_2DPPfS0_ifffi_param_0];
	ld.param.u64 	%rd6, [_Z30runBlackScholesModel_kernel_2DPPfS0_ifffi_param_1];
	ld.param.u32 	%r14, [_Z30runBlackScholesModel_kernel_2DPPfS0_ifffi_param_2];
	ld.param.f32 	%f3, [_Z30runBlackScholesModel_kernel_2DPPfS0_ifffi_param_3];
	ld.param.f32 	%f4, [_Z30runBlackScholesModel_kernel_2DPPfS0_ifffi_param_4];
	ld.param.f32 	%f5, [_Z30runBlackScholesModel_kernel_2DPPfS0_ifffi_param_5];
	ld.param.u32 	%r15, [_Z30runBlackScholesModel_kernel_2DPPfS0_ifffi_param_6];
	mov.u32 	%r16, %ntid.x;
	mov.u32 	%r17, %ctaid.x;
	mov.u32 	%r18, %tid.x;
	mad.lo.s32 	%r1, %r16, %r17, %r18;
	setp.ge.s32 	%p1, %r1, %r15;
	@%p1 bra 	$L__BB1_13;
	add.s32 	%r2, %r14, -1;
	setp.lt.s32 	%p2, %r14, 2;
	@%p2 bra 	$L__BB1_13;
	cvta.to.global.u64 	%rd7, %rd6;
	mul.wide.s32 	%rd8, %r1, 8;
	add.s64 	%rd1, %rd7, %rd8;
	sqrt.rn.f32 	%f1, %f5;
	mul.f32 	%f6, %f4, %f4;
	fma.rn.f32 	%f7, %f6, 0fBF000000, %f3;
	mul.f32 	%f2, %f5, %f7;
	cvta.to.global.u64 	%rd9, %rd5;
	add.s64 	%rd2, %rd9, %rd8;
	add.s32 	%r20, %r14, -2;
	and.b32  	%r3, %r2, 7;
	setp.lt.u32 	%p3, %r20, 7;
	mov.b32 	%r24, 0;
	@%p3 bra 	$L__BB1_5;
	and.b32  	%r24, %r2, -8;
	neg.s32 	%r22, %r24;
	mov.b64 	%rd104, 0;
$L__BB1_4:
	.pragma "nounroll";
	ld.global.u64 	%rd11, [%rd1];
	cvta.to.global.u64 	%rd12, %rd11;
	add.s64 	%rd13, %rd12, %rd104;
	ld.global.f32 	%f8, [%rd13];
	mul.f32 	%f9, %f4, %f8;
	fma.rn.f32 	%f10, %f9, %f1, %f2;
	mul.f32 	%f11, %f10, 0f3FB8AA3B;
	ex2.approx.f32 	%f12, %f11;
	ld.global.u64 	%rd14, [%rd2];
	cvta.to.global.u64 	%rd15, %rd14;
	add.s64 	%rd16, %rd15, %rd104;
	ld.global.f32 	%f13, [%rd16];
	mul.f32 	%f14, %f12, %f13;
	st.global.f32 	[%rd16+4], %f14;
	ld.global.u64 	%rd17, [%rd1];
	cvta.to.global.u64 	%rd18, %rd17;
	add.s64 	%rd19, %rd18, %rd104;
	ld.global.f32 	%f15, [%rd19+4];
	mul.f32 	%f16, %f4, %f15;
	fma.rn.f32 	%f17, %f16, %f1, %f2;
	mul.f32 	%f18, %f17, 0f3FB8AA3B;
	ex2.approx.f32 	%f19, %f18;
	ld.global.u64 	%rd20, [%rd2];
	cvta.to.global.u64 	%rd21, %rd20;
	add.s64 	%rd22, %rd21, %rd104;
	ld.global.f32 	%f20, [%rd22+4];
	mul.f32 	%f21, %f19, %f20;
	st.global.f32 	[%rd22+8], %f21;
	ld.global.u64 	%rd23, [%rd1];
	cvta.to.global.u64 	%rd24, %rd23;
	add.s64 	%rd25, %rd24, %rd104;
	ld.global.f32 	%f22, [%rd25+8];
	mul.f32 	%f23, %f4, %f22;
	fma.rn.f32 	%f24, %f23, %f1, %f2;
	mul.f32 	%f25, %f24, 0f3FB8AA3B;
	ex2.approx.f32 	%f26, %f25;
	ld.global.u64 	%rd26, [%rd2];
	cvta.to.global.u64 	%rd27, %rd26;
	add.s64 	%rd28, %rd27, %rd104;
	ld.global.f32 	%f27, [%rd28+8];
	mul.f32 	%f28, %f26, %f27;
	st.global.f32 	[%rd28+12], %f28;
	ld.global.u64 	%rd29, [%rd1];
	cvta.to.global.u64 	%rd30, %rd29;
	add.s64 	%rd31, %rd30, %rd104;
	ld.global.f32 	%f29, [%rd31+12];
	mul.f32 	%f30, %f4, %f29;
	fma.rn.f32 	%f31, %f30, %f1, %f2;
	mul.f32 	%f32, %f31, 0f3FB8AA3B;
	ex2.approx.f32 	%f33, %f32;
	ld.global.u64 	%rd32, [%rd2];
	cvta.to.global.u64 	%rd33, %rd32;
	add.s64 	%rd34, %rd33, %rd104;
	ld.global.f32 	%f34, [%rd34+12];
	mul.f32 	%f35, %f33, %f34;
	st.global.f32 	[%rd34+16], %f35;
	ld.global.u64 	%rd35, [%rd1];
	cvta.to.global.u64 	%rd36, %rd35;
	add.s64 	%rd37, %rd36, %rd104;
	ld.global.f32 	%f36, [%rd37+16];
	mul.f32 	%f37, %f4, %f36;
	fma.rn.f32 	%f38, %f37, %f1, %f2;
	mul.f32 	%f39, %f38, 0f3FB8AA3B;
	ex2.approx.f32 	%f40, %f39;
	ld.global.u64 	%rd38, [%rd2];
	cvta.to.global.u64 	%rd39, %rd38;
	add.s64 	%rd40, %rd39, %rd104;
	ld.global.f32 	%f41, [%rd40+16];
	mul.f32 	%f42, %f40, %f41;
	st.global.f32 	[%rd40+20], %f42;
	ld.global.u64 	%rd41, [%rd1];
	cvta.to.global.u64 	%rd42, %rd41;
	add.s64 	%rd43, %rd42, %rd104;
	ld.global.f32 	%f43, [%rd43+20];
	mul.f32 	%f44, %f4, %f43;
	fma.rn.f32 	%f45, %f44, %f1, %f2;
	mul.f32 	%f46, %f45, 0f3FB8AA3B;
	ex2.approx.f32 	%f47, %f46;
	ld.global.u64 	%rd44, [%rd2];
	cvta.to.global.u64 	%rd45, %rd44;
	add.s64 	%rd46, %rd45, %rd104;
	ld.global.f32 	%f48, [%rd46+20];
	mul.f32 	%f49, %f47, %f48;
	st.global.f32 	[%rd46+24], %f49;
	ld.global.u64 	%rd47, [%rd1];
	cvta.to.global.u64 	%rd48, %rd47;
	add.s64 	%rd49, %rd48, %rd104;
	ld.global.f32 	%f50, [%rd49+24];
	mul.f32 	%f51, %f4, %f50;
	fma.rn.f32 	%f52, %f51, %f1, %f2;
	mul.f32 	%f53, %f52, 0f3FB8AA3B;
	ex2.approx.f32 	%f54, %f53;
	ld.global.u64 	%rd50, [%rd2];
	cvta.to.global.u64 	%rd51, %rd50;
	add.s64 	%rd52, %rd51, %rd104;
	ld.global.f32 	%f55, [%rd52+24];
	mul.f32 	%f56, %f54, %f55;
	st.global.f32 	[%rd52+28], %f56;
	ld.global.u64 	%rd53, [%rd1];
	cvta.to.global.u64 	%rd54, %rd53;
	add.s64 	%rd55, %rd54, %rd104;
	ld.global.f32 	%f57, [%rd55+28];
	mul.f32 	%f58, %f4, %f57;
	fma.rn.f32 	%f59, %f58, %f1, %f2;
	mul.f32 	%f60, %f59, 0f3FB8AA3B;
	ex2.approx.f32 	%f61, %f60;
	ld.global.u64 	%rd56, [%rd2];
	cvta.to.global.u64 	%rd57, %rd56;
	add.s64 	%rd58, %rd57, %rd104;
	ld.global.f32 	%f62, [%rd58+28];
	mul.f32 	%f63, %f61, %f62;
	st.global.f32 	[%rd58+32], %f63;
	add.s32 	%r22, %r22, 8;
	add.s64 	%rd104, %rd104, 32;
	setp.ne.s32 	%p4, %r22, 0;
	@%p4 bra 	$L__BB1_4;
$L__BB1_5:
	setp.eq.s32 	%p5, %r3, 0;
	@%p5 bra 	$L__BB1_13;
	and.b32  	%r9, %r2, 3;
	setp.lt.u32 	%p6, %r3, 4;
	@%p6 bra 	$L__BB1_8;
	ld.global.u64 	%rd59, [%rd1];
	cvta.to.global.u64 	%rd60, %rd59;
	mul.wide.u32 	%rd61, %r24, 4;
	add.s64 	%rd62, %rd60, %rd61;
	ld.global.f32 	%f64, [%rd62];
	mul.f32 	%f65, %f4, %f64;
	fma.rn.f32 	%f66, %f65, %f1, %f2;
	mul.f32 	%f67, %f66, 0f3FB8AA3B;
	ex2.approx.f32 	%f68, %f67;
	ld.global.u64 	%rd63, [%rd2];
	cvta.to.global.u64 	%rd64, %rd63;
	add.s64 	%rd65, %rd64, %rd61;
	ld.global.f32 	%f69, [%rd65];
	mul.f32 	%f70, %f68, %f69;
	st.global.f32 	[%rd65+4], %f70;
	ld.global.u64 	%rd66, [%rd1];
	cvta.to.global.u64 	%rd67, %rd66;
	add.s64 	%rd68, %rd67, %rd61;
	ld.global.f32 	%f71, [%rd68+4];
	mul.f32 	%f72, %f4, %f71;
	fma.rn.f32 	%f73, %f72, %f1, %f2;
	mul.f32 	%f74, %f73, 0f3FB8AA3B;
	ex2.approx.f32 	%f75, %f74;
	ld.global.u64 	%rd69, [%rd2];
	cvta.to.global.u64 	%rd70, %rd69;
	add.s64 	%rd71, %rd70, %rd61;
	ld.global.f32 	%f76, [%rd71+4];
	mul.f32 	%f77, %f75, %f76;
	st.global.f32 	[%rd71+8], %f77;
	ld.global.u64 	%rd72, [%rd1];
	cvta.to.global.u64 	%rd73, %rd72;
	add.s64 	%rd74, %rd73, %rd61;
	ld.global.f32 	%f78, [%rd74+8];
	mul.f32 	%f79, %f4, %f78;
	fma.rn.f32 	%f80, %f79, %f1, %f2;
	mul.f32 	%f81, %f80, 0f3FB8AA3B;
	ex2.approx.f32 	%f82, %f81;
	ld.global.u64 	%rd75, [%rd2];
	cvta.to.global.u64 	%rd76, %rd75;
	add.s64 	%rd77, %rd76, %rd61;
	ld.global.f32 	%f83, [%rd77+8];
	mul.f32 	%f84, %f82, %f83;
	st.global.f32 	[%rd77+12], %f84;
	ld.global.u64 	%rd78, [%rd1];
	cvta.to.global.u64 	%rd79, %rd78;
	add.s64 	%rd80, %rd79, %rd61;
	ld.global.f32 	%f85, [%rd80+12];
	mul.f32 	%f86, %f4, %f85;
	fma.rn.f32 	%f87, %f86, %f1, %f2;
	mul.f32 	%f88, %f87, 0f3FB8AA3B;
	ex2.approx.f32 	%f89, %f88;
	ld.global.u64 	%rd81, [%rd2];
	cvta.to.global.u64 	%rd82, %rd81;
	add.s64 	%rd83, %rd82, %rd61;
	ld.global.f32 	%f90, [%rd83+12];
	mul.f32 	%f91, %f89, %f90;
	add.s32 	%r24, %r24, 4;
	st.global.f32 	[%rd83+16], %f91;
$L__BB1_8:
	setp.eq.s32 	%p7, %r9, 0;
	@%p7 bra 	$L__BB1_13;
	setp.eq.s32 	%p8, %r9, 1;
	@%p8 bra 	$L__BB1_11;
	ld.global.u64 	%rd84, [%rd1];
	cvta.to.global.u64 	%rd85, %rd84;
	mul.wide.u32 	%rd86, %r24, 4;
	add.s64 	%rd87, %rd85, %rd86;
	ld.global.f32 	%f92, [%rd87];
	mul.f32 	%f93, %f4, %f92;
	fma.rn.f32 	%f94, %f93, %f1, %f2;
	mul.f32 	%f95, %f94, 0f3FB8AA3B;
	ex2.approx.f32 	%f96, %f95;
	ld.global.u64 	%rd88, [%rd2];
	cvta.to.global.u64 	%rd89, %rd88;
	add.s64 	%rd90, %rd89, %rd86;
	ld.global.f32 	%f97, [%rd90];
	mul.f32 	%f98, %f96, %f97;
	st.global.f32 	[%rd90+4], %f98;
	ld.global.u64 	%rd91, [%rd1];
	cvta.to.global.u64 	%rd92, %rd91;
	add.s64 	%rd93, %rd92, %rd86;
	ld.global.f32 	%f99, [%rd93+4];
	mul.f32 	%f100, %f4, %f99;
	fma.rn.f32 	%f101, %f100, %f1, %f2;
	mul.f32 	%f102, %f101, 0f3FB8AA3B;
	ex2.approx.f32 	%f103, %f102;
	ld.global.u64 	%rd94, [%rd2];
	cvta.to.global.u64 	%rd95, %rd94;
	add.s64 	%rd96, %rd95, %rd86;
	ld.global.f32 	%f104, [%rd96+4];
	mul.f32 	%f105, %f103, %f104;
	add.s32 	%r24, %r24, 2;
	st.global.f32 	[%rd96+8], %f105;
$L__BB1_11:
	and.b32  	%r21, %r2, 1;
	setp.eq.b32 	%p9, %r21, 1;
	not.pred 	%p10, %p9;
	@%p10 bra 	$L__BB1_13;
	ld.global.u64 	%rd97, [%rd1];
	cvta.to.global.u64 	%rd98, %rd97;
	mul.wide.u32 	%rd99, %r24, 4;
	add.s64 	%rd100, %rd98, %rd99;
	ld.global.f32 	%f106, [%rd100];
	mul.f32 	%f107, %f4, %f106;
	fma.rn.f32 	%f108, %f107, %f1, %f2;
	mul.f32 	%f109, %f108, 0f3FB8AA3B;
	ex2.approx.f32 	%f110, %f109;
	ld.global.u64 	%rd101, [%rd2];
	cvta.to.global.u64 	%rd102, %rd101;
	add.s64 	%rd103, %rd102, %rd99;
	ld.global.f32 	%f111, [%rd103];
	mul.f32 	%f112, %f110, %f111;
	st.global.f32 	[%rd103+4], %f112;
$L__BB1_13:
	ret;

}


// ===== COMPILED SASS (sm_100) =====

	.target	sm_100

	.elftype	@"ET_EXEC"


//--------------------- .note.nv.tkinfo           --------------------------
	.section	.note.nv.tkinfo,"",@"SHT_NOTE"
	.sectionflags	@"SHF_NOTE_NV_TKINFO"
	.tkinfo
        /*0018*/ 	.word	0x00000002
        /*0030*/ 	.string	""
        /*0030*/ 	.string	"ptxas"
        /*0030*/ 	.string	"Cuda compilation tools, release 13.0, V13.0.88"
        /*0030*/ 	.string	"Build cuda_13.0.r13.0/compiler.36424714_0"
        /*0030*/ 	.string	"-arch sm_100 -m 64 "



//--------------------- .note.nv.cuinfo           --------------------------
	.section	.note.nv.cuinfo,"",@"SHT_NOTE"
	.sectionflags	@"SHF_NOTE_NV_CUINFO"
        /*0018*/ 	.short	0x0002
        /*001a*/ 	.short	0x0064
        /*001c*/ 	.short	0x0082
	.zero		2


//--------------------- .nv.info                  --------------------------
	.section	.nv.info,"",@"SHT_CUDA_INFO"
	.align	4


	//----- nvinfo : EIATTR_REGCOUNT
	.align		4
        /*0000*/ 	.byte	0x04, 0x2f
        /*0002*/ 	.short	(.L_1 - .L_0)
	.align		4
.L_0:
        /*0004*/ 	.word	index@(_Z27runBlackScholesModel_kernelPfS_ifffi)
        /*0008*/ 	.word	0x00000017


	//----- nvinfo : EIATTR_FRAME_SIZE
	.align		4
.L_1:
        /*000c*/ 	.byte	0x04, 0x11
        /*000e*/ 	.short	(.L_3 - .L_2)
	.align		4
.L_2:
        /*0010*/ 	.word	index@($__internal_1_$__cuda_sm20_sqrt_rn_f32_slowpath)
        /*0014*/ 	.word	0x00000000


	//----- nvinfo : EIATTR_FRAME_SIZE
	.align		4
.L_3:
        /*0018*/ 	.byte	0x04, 0x11
        /*001a*/ 	.short	(.L_5 - .L_4)
	.align		4
.L_4:
        /*001c*/ 	.word	index@(_Z27runBlackScholesModel_kernelPfS_ifffi)
        /*0020*/ 	.word	0x00000000


	//----- nvinfo : EIATTR_REGCOUNT
	.align		4
.L_5:
        /*0024*/ 	.byte	0x04, 0x2f
        /*0026*/ 	.short	(.L_7 - .L_6)
	.align		4
.L_6:
        /*0028*/ 	.word	index@(_Z30runBlackScholesModel_kernel_2DPPfS0_ifffi)
        /*002c*/ 	.word	0x00000018


	//----- nvinfo : EIATTR_FRAME_SIZE
	.align		4
.L_7:
        /*0030*/ 	.byte	0x04, 0x11
        /*0032*/ 	.short	(.L_9 - .L_8)
	.align		4
.L_8:
        /*0034*/ 	.word	index@($__internal_0_$__cuda_sm20_sqrt_rn_f32_slowpath)
        /*0038*/ 	.word	0x00000000


	//----- nvinfo : EIATTR_FRAME_SIZE
	.align		4
.L_9:
        /*003c*/ 	.byte	0x04, 0x11
        /*003e*/ 	.short	(.L_11 - .L_10)
	.align		4
.L_10:
        /*0040*/ 	.word	index@(_Z30runBlackScholesModel_kernel_2DPPfS0_ifffi)
        /*0044*/ 	.word	0x00000000


	//----- nvinfo : EIATTR_MIN_STACK_SIZE
	.align		4
.L_11:
        /*0048*/ 	.byte	0x04, 0x12
        /*004a*/ 	.short	(.L_13 - .L_12)
	.align		4
.L_12:
        /*004c*/ 	.word	index@(_Z30runBlackScholesModel_kernel_2DPPfS0_ifffi)
        /*0050*/ 	.word	0x00000000


	//----- nvinfo : EIATTR_MIN_STACK_SIZE
	.align		4
.L_13:
        /*0054*/ 	.byte	0x04, 0x12
        /*0056*/ 	.short	(.L_15 - .L_14)
	.align		4
.L_14:
        /*0058*/ 	.word	index@(_Z27runBlackScholesModel_kernelPfS_ifffi)
        /*005c*/ 	.word	0x00000000
.L_15:


//--------------------- .nv.compat                --------------------------
	.section	.nv.compat,"",@"SHT_CUDA_COMPAT_INFO"
	.align	4
        /*0000*/ 	.byte	0x02, 0x09, 0x00, 0x00, 0x02, 0x02, 0x01, 0x00, 0x02, 0x05, 0x05, 0x00, 0x03, 0x07, 0x01, 0x01
        /*0010*/ 	.byte	0x02, 0x03, 0x00, 0x00, 0x02, 0x06, 0x01, 0x00, 0x04, 0x0b, 0x08, 0x00, 0x01, 0x00, 0x00, 0x00
        /*0020*/ 	.byte	0x00, 0x00, 0x00, 0x00


//--------------------- .nv.info._Z30runBlackScholesModel_kernel_2DPPfS0_ifffi --------------------------
	.section	.nv.info._Z30runBlackScholesModel_kernel_2DPPfS0_ifffi,"",@"SHT_CUDA_INFO"
	.sectionflags	@""
	.align	4


	//----- nvinfo : EIATTR_CUDA_API_VERSION
	.align		4
        /*0000*/ 	.byte	0x04, 0x37
        /*0002*/ 	.short	(.L_17 - .L_16)
.L_16:
        /*0004*/ 	.word	0x00000082


	//----- nvinfo : EIATTR_KPARAM_INFO
	.align		4
.L_17:
        /*0008*/ 	.byte	0x04, 0x17
        /*000a*/ 	.short	(.L_19 - .L_18)
.L_18:
        /*000c*/ 	.word	0x00000000
        /*0010*/ 	.short	0x0006
        /*0012*/ 	.short	0x0020
        /*0014*/ 	.byte	0x00, 0xf0, 0x11, 0x00


	//----- nvinfo : EIATTR_KPARAM_INFO
	.align		4
.L_19:
        /*0018*/ 	.byte	0x04, 0x17
        /*001a*/ 	.short	(.L_21 - .L_20)
.L_20:
        /*001c*/ 	.word	0x00000000
        /*0020*/ 	.short	0x0005
        /*0022*/ 	.short	0x001c
        /*0024*/ 	.byte	0x00, 0xf0, 0x11, 0x00


	//----- nvinfo : EIATTR_KPARAM_INFO
	.align		4
.L_21:
        /*0028*/ 	.byte	0x04, 0x17
        /*002a*/ 	.short	(.L_23 - .L_22)
.L_22:
        /*002c*/ 	.word	0x00000000
        /*0030*/ 	.short	0x0004
        /*0032*/ 	.short	0x0018
        /*0034*/ 	.byte	0x00, 0xf0, 0x11, 0x00


	//----- nvinfo : EIATTR_KPARAM_INFO
	.align		4
.L_23:
        /*0038*/ 	.byte	0x04, 0x17
        /*003a*/ 	.short	(.L_25 - .L_24)
.L_24:
        /*003c*/ 	.word	0x00000000
        /*0040*/ 	.short	0x0003
        /*0042*/ 	.short	0x0014
        /*0044*/ 	.byte	0x00, 0xf0, 0x11, 0x00


	//----- nvinfo : EIATTR_KPARAM_INFO
	.align		4
.L_25:
        /*0048*/ 	.byte	0x04, 0x17
        /*004a*/ 	.short	(.L_27 - .L_26)
.L_26:
        /*004c*/ 	.word	0x00000000
        /*0050*/ 	.short	0x0002
        /*0052*/ 	.short	0x0010
        /*0054*/ 	.byte	0x00, 0xf0, 0x11, 0x00


	//----- nvinfo : EIATTR_KPARAM_INFO
	.align		4
.L_27:
        /*0058*/ 	.byte	0x04, 0x17
        /*005a*/ 	.short	(.L_29 - .L_28)
.L_28:
        /*005c*/ 	.word	0x00000000
        /*0060*/ 	.short	0x0001
        /*0062*/ 	.short	0x0008
        /*0064*/ 	.byte	0x00, 0xf5, 0x21, 0x00


	//----- nvinfo : EIATTR_KPARAM_INFO
	.align		4
.L_29:
        /*0068*/ 	.byte	0x04, 0x17
        /*006a*/ 	.short	(.L_31 - .L_30)
.L_30:
        /*006c*/ 	.word	0x00000000
        /*0070*/ 	.short	0x0000
        /*0072*/ 	.short	0x0000
        /*0074*/ 	.byte	0x00, 0xf5, 0x21, 0x00


	//----- nvinfo : EIATTR_SPARSE_MMA_MASK
	.align		4
.L_31:
        /*0078*/ 	.byte	0x03, 0x50
        /*007a*/ 	.short	0x0000


	//----- nvinfo : EIATTR_MAXREG_COUNT
	.align		4
        /*007c*/ 	.byte	0x03, 0x1b
        /*007e*/ 	.short	0x00ff


	//----- nvinfo : EIATTR_MERCURY_ISA_VERSION
	.align		4
        /*0080*/ 	.byte	0x03, 0x5f
        /*0082*/ 	.short	0x0101


	//----- nvinfo : EIATTR_VRC_CTA_INIT_COUNT
	.align		4
        /*0084*/ 	.byte	0x02, 0x4a
	.zero		1
	.zero		1


	//----- nvinfo : EIATTR_EXIT_INSTR_OFFSETS
	.align		4
        /*0088*/ 	.byte	0x04, 0x1c
        /*008a*/ 	.short	(.L_33 - .L_32)


	//   ....[0]....
.L_32:
        /*008c*/ 	.word	0x00000070


	//   ....[1]....
        /*0090*/ 	.word	0x000000a0


	//   ....[2]....
        /*0094*/ 	.word	0x00000b90


	//   ....[3]....
        /*0098*/ 	.word	0x00000fb0


	//   ....[4]....
        /*009c*/ 	.word	0x000011f0


	//   ....[5]....
        /*00a0*/ 	.word	0x000012f0


	//----- nvinfo : EIATTR_CRS_STACK_SIZE
	.align		4
.L_33:
        /*00a4*/ 	.byte	0x04, 0x1e
        /*00a6*/ 	.short	(.L_35 - .L_34)
.L_34:
        /*00a8*/ 	.word	0x00000000


	//----- nvinfo : EIATTR_CBANK_PARAM_SIZE
	.align		4
.L_35:
        /*00ac*/ 	.byte	0x03, 0x19
        /*00ae*/ 	.short	0x0024


	//----- nvinfo : EIATTR_PARAM_CBANK
	.align		4
        /*00b0*/ 	.byte	0x04, 0x0a
        /*00b2*/ 	.short	(.L_37 - .L_36)
	.align		4
.L_36:
        /*00b4*/ 	.word	index@(.nv.constant0._Z30runBlackScholesModel_kernel_2DPPfS0_ifffi)
        /*00b8*/ 	.short	0x0380
        /*00ba*/ 	.short	0x0024


	//----- nvinfo : EIATTR_SW_WAR
	.align		4
.L_37:
        /*00bc*/ 	.byte	0x04, 0x36
        /*00be*/ 	.short	(.L_39 - .L_38)
.L_38:
        /*00c0*/ 	.word	0x00000008
.L_39:


//--------------------- .nv.info._Z27runBlackScholesModel_kernelPfS_ifffi --------------------------
	.section	.nv.info._Z27runBlackScholesModel_kernelPfS_ifffi,"",@"SHT_CUDA_INFO"
	.sectionflags	@""
	.align	4


	//----- nvinfo : EIATTR_CUDA_API_VERSION
	.align		4
        /*0000*/ 	.byte	0x04, 0x37
        /*0002*/ 	.short	(.L_41 - .L_40)
.L_40:
        /*0004*/ 	.word	0x00000082


	//----- nvinfo : EIATTR_KPARAM_INFO
	.align		4
.L_41:
        /*0008*/ 	.byte	0x04, 0x17
        /*000a*/ 	.short	(.L_43 - .L_42)
.L_42:
        /*000c*/ 	.word	0x00000000
        /*0010*/ 	.short	0x0006
        /*0012*/ 	.short	0x0020
        /*0014*/ 	.byte	0x00, 0xf0, 0x11, 0x00


	//----- nvinfo : EIATTR_KPARAM_INFO
	.align		4
.L_43:
        /*0018*/ 	.byte	0x04, 0x17
        /*001a*/ 	.short	(.L_45 - .L_44)
.L_44:
        /*001c*/ 	.word	0x00000000
        /*0020*/ 	.short	0x0005
        /*0022*/ 	.short	0x001c
        /*0024*/ 	.byte	0x00, 0xf0, 0x11, 0x00


	//----- nvinfo : EIATTR_KPARAM_INFO
	.align		4
.L_45:
        /*0028*/ 	.byte	0x04, 0x17
        /*002a*/ 	.short	(.L_47 - .L_46)
.L_46:
        /*002c*/ 	.word	0x00000000
        /*0030*/ 	.short	0x0004
        /*0032*/ 	.short	0x0018
        /*0034*/ 	.byte	0x00, 0xf0, 0x11, 0x00


	//----- nvinfo : EIATTR_KPARAM_INFO
	.align		4
.L_47:
        /*0038*/ 	.byte	0x04, 0x17
        /*003a*/ 	.short	(.L_49 - .L_48)
.L_48:
        /*003c*/ 	.word	0x00000000
        /*0040*/ 	.short	0x0003
        /*0042*/ 	.short	0x0014
        /*0044*/ 	.byte	0x00, 0xf0, 0x11, 0x00


	//----- nvinfo : EIATTR_KPARAM_INFO
	.align		4
.L_49:
        /*0048*/ 	.byte	0x04, 0x17
        /*004a*/ 	.short	(.L_51 - .L_50)
.L_50:
        /*004c*/ 	.word	0x00000000
        /*0050*/ 	.short	0x0002
        /*0052*/ 	.short	0x0010
        /*0054*/ 	.byte	0x00, 0xf0, 0x11, 0x00


	//----- nvinfo : EIATTR_KPARAM_INFO
	.align		4
.L_51:
        /*0058*/ 	.byte	0x04, 0x17
        /*005a*/ 	.short	(.L_53 - .L_52)
.L_52:
        /*005c*/ 	.word	0x00000000
        /*0060*/ 	.short	0x0001
        /*0062*/ 	.short	0x0008
        /*0064*/ 	.byte	0x00, 0xf5, 0x21, 0x00


	//----- nvinfo : EIATTR_KPARAM_INFO
	.align		4
.L_53:
        /*0068*/ 	.byte	0x04, 0x17
        /*006a*/ 	.short	(.L_55 - .L_54)
.L_54:
        /*006c*/ 	.word	0x00000000
        /*0070*/ 	.short	0x0000
        /*0072*/ 	.short	0x0000
        /*0074*/ 	.byte	0x00, 0xf5, 0x21, 0x00


	//----- nvinfo : EIATTR_SPARSE_MMA_MASK
	.align		4
.L_55:
        /*0078*/ 	.byte	0x03, 0x50
        /*007a*/ 	.short	0x0000


	//----- nvinfo : EIATTR_MAXREG_COUNT
	.align		4
        /*007c*/ 	.byte	0x03, 0x1b
        /*007e*/ 	.short	0x00ff


	//----- nvinfo : EIATTR_MERCURY_ISA_VERSION
	.align		4
        /*0080*/ 	.byte	0x03, 0x5f
        /*0082*/ 	.short	0x0101


	//----- nvinfo : EIATTR_VRC_CTA_INIT_COUNT
	.align		4
        /*0084*/ 	.byte	0x02, 0x4a
	.zero		1
	.zero		1


	//----- nvinfo : EIATTR_EXIT_INSTR_OFFSETS
	.align		4
        /*0088*/ 	.byte	0x04, 0x1c
        /*008a*/ 	.short	(.L_57 - .L_56)


	//   ....[0]....
.L_56:
        /*008c*/ 	.word	0x00000070


	//   ....[1]....
        /*0090*/ 	.word	0x000000a0


	//   ....[2]....
        /*0094*/ 	.word	0x000008a0


	//   ....[3]....
        /*0098*/ 	.word	0x00000bf0


	//   ....[4]....
        /*009c*/ 	.word	0x00000e00


	//   ....[5]....
        /*00a0*/ 	.word	0x00000f20


	//----- nvinfo : EIATTR_CRS_STACK_SIZE
	.align		4
.L_57:
        /*00a4*/ 	.byte	0x04, 0x1e
        /*00a6*/ 	.short	(.L_59 - .L_58)
.L_58:
        /*00a8*/ 	.word	0x00000000


	//----- nvinfo : EIATTR_CBANK_PARAM_SIZE
	.align		4
.L_59:
        /*00ac*/ 	.byte	0x03, 0x19
        /*00ae*/ 	.short	0x0024


	//----- nvinfo : EIATTR_PARAM_CBANK
	.align		4
        /*00b0*/ 	.byte	0x04, 0x0a
        /*00b2*/ 	.short	(.L_61 - .L_60)
	.align		4
.L_60:
        /*00b4*/ 	.word	index@(.nv.constant0._Z27runBlackScholesModel_kernelPfS_ifffi)
        /*00b8*/ 	.short	0x0380
        /*00ba*/ 	.short	0x0024


	//----- nvinfo : EIATTR_SW_WAR
	.align		4
.L_61:
        /*00bc*/ 	.byte	0x04, 0x36
        /*00be*/ 	.short	(.L_63 - .L_62)
.L_62:
        /*00c0*/ 	.word	0x00000008
.L_63:


//--------------------- .nv.callgraph             --------------------------
	.section	.nv.callgraph,"",@"SHT_CUDA_CALLGRAPH"
	.align	4
	.sectionentsize	8
	.align		4
        /*0000*/ 	.word	0x00000000
	.align		4
        /*0004*/ 	.word	0xffffffff
	.align		4
        /*0008*/ 	.word	0x00000000
	.align		4
        /*000c*/ 	.word	0xfffffffe
	.align		4
        /*0010*/ 	.word	0x00000000
	.align		4
        /*0014*/ 	.word	0xfffffffd
	.align		4
        /*0018*/ 	.word	0x00000000
	.align		4
        /*001c*/ 	.word	0xfffffffc


//--------------------- .text._Z30runBlackScholesModel_kernel_2DPPfS0_ifffi --------------------------
	.section	.text._Z30runBlackScholesModel_kernel_2DPPfS0_ifffi,"ax",@progbits
	.align	128
        .global         _Z30runBlackScholesModel_kernel_2DPPfS0_ifffi
        .type           _Z30runBlackScholesModel_kernel_2DPPfS0_ifffi,@function
        .size           _Z30runBlackScholesModel_kernel_2DPPfS0_ifffi,(.L_x_16 - _Z30runBlackScholesModel_kernel_2DPPfS0_ifffi)
        .other          _Z30runBlackScholesModel_kernel_2DPPfS0_ifffi,@"STO_CUDA_ENTRY STV_DEFAULT"
_Z30runBlackScholesModel_kernel_2DPPfS0_ifffi:
.text._Z30runBlackScholesModel_kernel_2DPPfS0_ifffi:
[----:B------:R-:W-:Y:S01]  /*0000*/  LDC R1, c[0x0][0x37c] ;  /* 0x0000df00ff017b82 */ /* 0x000fe20000000800 */
[----:B------:R-:W0:Y:S01]  /*0010*/  S2R R6, SR_CTAID.X ;  /* 0x0000000000067919 */ /* 0x000e220000002500 */
[----:B------:R-:W0:Y:S01]  /*0020*/  LDCU UR4, c[0x0][0x360] ;  /* 0x00006c00ff0477ac */ /* 0x000e220008000800 */
[----:B------:R-:W0:Y:S01]  /*0030*/  S2R R3, SR_TID.X ;  /* 0x0000000000037919 */ /* 0x000e220000002100 */
[----:B------:R-:W1:Y:S01]  /*0040*/  LDCU UR5, c[0x0][0x3a0] ;  /* 0x00007400ff0577ac */ /* 0x000e620008000800 */
[----:B0-----:R-:W-:-:S05]  /*0050*/  IMAD R6, R6, UR4, R3 ;  /* 0x0000000406067c24 */ /* 0x001fca000f8e0203 */
[----:B-1----:R-:W-:-:S13]  /*0060*/  ISETP.GE.AND P0, PT, R6, UR5, PT ;  /* 0x0000000506007c0c */ /* 0x002fda000bf06270 */
[----:B------:R-:W-:Y:S05]  /*0070*/  @P0 EXIT ;  /* 0x000000000000094d */ /* 0x000fea0003800000 */
[----:B------:R-:W0:Y:S02]  /*0080*/  LDC R8, c[0x0][0x390] ;  /* 0x0000e400ff087b82 */ /* 0x000e240000000800 */
[----:B0-----:R-:W-:-:S13]  /*0090*/  ISETP.GE.AND P0, PT, R8, 0x2, PT ;  /* 0x000000020800780c */ /* 0x001fda0003f06270 */
[----:B------:R-:W-:Y:S05]  /*00a0*/  @!P0 EXIT ;  /* 0x000000000000894d */ /* 0x000fea0003800000 */
[----:B------:R-:W0:Y:S01]  /*00b0*/  LDCU UR5, c[0x0][0x39c] ;  /* 0x00007380ff0577ac */ /* 0x000e220008000800 */
[----:B------:R-:W1:Y:S01]  /*00c0*/  LDC.64 R2, c[0x0][0x388] ;  /* 0x0000e200ff027b82 */ /* 0x000e620000000a00 */
[----:B------:R-:W-:Y:S01]  /*00d0*/  IADD3 R8, PT, PT, R8, -0x1, RZ ;  /* 0xffffffff08087810 */ /* 0x000fe20007ffe0ff */
[----:B0-----:R-:W-:Y:S02]  /*00e0*/  UIADD3 UR4, UPT, UPT, UR5, -0xd000000, URZ ;  /* 0xf300000005047890 */ /* 0x001fe4000fffe0ff */
[----:B------:R-:W0:Y:S02]  /*00f0*/  MUFU.RSQ R0, UR5 ;  /* 0x0000000500007d08 */ /* 0x000e240008001400 */
[----:B------:R-:W-:Y:S01]  /*0100*/  UISETP.GT.U32.AND UP0, UPT, UR4, 0x727fffff, UPT ;  /* 0x727fffff0400788c */ /* 0x000fe2000bf04070 */
[----:B-1----:R-:W-:-:S08]  /*0110*/  IMAD.WIDE R2, R6, 0x8, R2 ;  /* 0x0000000806027825 */ /* 0x002fd000078e0202 */
[----:B0-----:R-:W-:Y:S05]  /*0120*/  BRA.U !UP0, `(.L_x_0) ;  /* 0x00000001080c7547 */ /* 0x001fea000b800000 */
[----:B------:R-:W-:-:S07]  /*0130*/  MOV R9, 0x150 ;  /* 0x0000015000097802 */ /* 0x000fce0000000f00 */
[----:B------:R-:W-:Y:S05]  /*0140*/  CALL.REL.NOINC `($__internal_0_$__cuda_sm20_sqrt_rn_f32_slowpath) ;  /* 0x00000010006c7944 */ /* 0x000fea0003c00000 */
[----:B------:R-:W-:Y:S05]  /*0150*/  BRA `(.L_x_1) ;  /* 0x0000000000107947 */ /* 0x000fea0003800000 */
.L_x_0:
[C---:B------:R-:W-:Y:S01]  /*0160*/  FMUL.FTZ R4, R0.reuse, UR5 ;  /* 0x0000000500047c20 */ /* 0x040fe20008410000 */
[----:B------:R-:W-:-:S03]  /*0170*/  FMUL.FTZ R0, R0, 0.5 ;  /* 0x3f00000000007820 */ /* 0x000fc60000410000 */
[----:B------:R-:W-:-:S04]  /*0180*/  FFMA R5, -R4, R4, UR5 ;  /* 0x0000000504057e23 */ /* 0x000fc80008000104 */
[----:B------:R-:W-:-:S07]  /*0190*/  FFMA R0, R5, R0, R4 ;  /* 0x0000000005007223 */ /* 0x000fce0000000004 */
.L_x_1:
[----:B------:R-:W0:Y:S01]  /*01a0*/  LDC.64 R14, c[0x0][0x390] ;  /* 0x0000e400ff0e7b82 */ /* 0x000e220000000a00 */
[----:B------:R-:W-:Y:S01]  /*01b0*/  LOP3.LUT R11, R8, 0x7, RZ, 0xc0, !PT ;  /* 0x00000007080b7812 */ /* 0x000fe200078ec0ff */
[----:B------:R-:W1:Y:S01]  /*01c0*/  LDCU.64 UR6, c[0x0][0x358] ;  /* 0x00006b00ff0677ac */ /* 0x000e620008000a00 */
[----:B------:R-:W-:Y:S02]  /*01d0*/  HFMA2 R9, -RZ, RZ, 0, 0 ;  /* 0x00000000ff097431 */ /* 0x000fe400000001ff */
[----:B------:R-:W-:-:S03]  /*01e0*/  ISETP.NE.AND P0, PT, R11, RZ, PT ;  /* 0x000000ff0b00720c */ /* 0x000fc60003f05270 */
[----:B------:R-:W2:Y:S08]  /*01f0*/  LDC.64 R4, c[0x0][0x398] ;  /* 0x0000e600ff047b82 */ /* 0x000eb00000000a00 */
[----:B------:R-:W3:Y:S01]  /*0200*/  LDC.64 R12, c[0x0][0x380] ;  /* 0x0000e000ff0c7b82 */ /* 0x000ee20000000a00 */
[----:B0-----:R-:W-:-:S04]  /*0210*/  IADD3 R7, PT, PT, R14, -0x2, RZ ;  /* 0xfffffffe0e077810 */ /* 0x001fc80007ffe0ff */
[----:B------:R-:W-:Y:S01]  /*0220*/  ISETP.GE.U32.AND P1, PT, R7, 0x7, PT ;  /* 0x000000070700780c */ /* 0x000fe20003f26070 */
[----:B--2---:R-:W-:-:S04]  /*0230*/  FMUL R10, R4, R4 ;  /* 0x00000004040a7220 */ /* 0x004fc80000400000 */
[----:B------:R-:W-:-:S04]  /*0240*/  FFMA R10, R10, -0.5, R15 ;  /* 0xbf0000000a0a7823 */ /* 0x000fc8000000000f */
[----:B------:R-:W-:Y:S01]  /*0250*/  FMUL R5, R10, R5 ;  /* 0x000000050a057220 */ /* 0x000fe20000400000 */
[----:B---3--:R-:W-:-:S03]  /*0260*/  IMAD.WIDE R6, R6, 0x8, R12 ;  /* 0x0000000806067825 */ /* 0x008fc600078e020c */
[----:B-1----:R-:W-:Y:S05]  /*0270*/  @!P1 BRA `(.L_x_2) ;  /* 0x0000000800449947 */ /* 0x002fea0003800000 */
[----:B------:R-:W-:Y:S01]  /*0280*/  LOP3.LUT R9, R8, 0xfffffff8, RZ, 0xc0, !PT ;  /* 0xfffffff808097812 */ /* 0x000fe200078ec0ff */
[----:B------:R-:W-:Y:S01]  /*0290*/  UMOV UR4, URZ ;  /* 0x000000ff00047c82 */ /* 0x000fe20008000000 */
[----:B------:R-:W-:Y:S02]  /*02a0*/  UMOV UR5, URZ ;  /* 0x000000ff00057c82 */ /* 0x000fe40008000000 */
[----:B------:R-:W-:-:S07]  /*02b0*/  IADD3 R10, PT, PT, -R9, RZ, RZ ;  /* 0x000000ff090a7210 */ /* 0x000fce0007ffe1ff */
.L_x_3:
[----:B0-----:R-:W2:Y:S04]  /*02c0*/  LDG.E.64 R14, desc[UR6][R2.64] ;  /* 0x00000006020e7981 */ /* 0x001ea8000c1e1b00 */
[----:B------:R-:W3:Y:S01]  /*02d0*/  LDG.E.64 R12, desc[UR6][R6.64] ;  /* 0x00000006060c7981 */ /* 0x000ee2000c1e1b00 */
[----:B--2---:R-:W-:-:S04]  /*02e0*/  IADD3 R14, P1, PT, R14, UR4, RZ ;  /* 0x000000040e0e7c10 */ /* 0x004fc8000ff3e0ff */
[----:B------:R-:W-:-:S06]  /*02f0*/  IADD3.X R15, PT, PT, R15, UR5, RZ, P1, !PT ;  /* 0x000000050f0f7c10 */ /* 0x000fcc0008ffe4ff */
[----:B------:R-:W2:Y:S01]  /*0300*/  LDG.E R15, desc[UR6][R14.64] ;  /* 0x000000060e0f7981 */ /* 0x000ea2000c1e1900 */
[----:B---3--:R-:W-:-:S04]  /*0310*/  IADD3 R12, P1, PT, R12, UR4, RZ ;  /* 0x000000040c0c7c10 */ /* 0x008fc8000ff3e0ff */
[----:B------:R-:W-:-:S05]  /*0320*/  IADD3.X R13, PT, PT, R13, UR5, RZ, P1, !PT ;  /* 0x000000050d0d7c10 */ /* 0x000fca0008ffe4ff */
[----:B------:R-:W3:Y:S01]  /*0330*/  LDG.E R17, desc[UR6][R12.64] ;  /* 0x000000060c117981 */ /* 0x000ee2000c1e1900 */
[----:B--2---:R-:W-:-:S04]  /*0340*/  FMUL R16, R15, R4 ;  /* 0x000000040f107220 */ /* 0x004fc80000400000 */
[----:B------:R-:W-:-:S04]  /*0350*/  FFMA R16, R16, R0, R5 ;  /* 0x0000000010107223 */ /* 0x000fc80000000005 */
[----:B------:R-:W-:-:S05]  /*0360*/  FMUL R20, R16, 1.4426950216293334961 ;  /* 0x3fb8aa3b10147820 */ /* 0x000fca0000400000 */
[----:B------:R-:W-:-:S13]  /*0370*/  FSETP.GEU.AND P1, PT, R20, -126, PT ;  /* 0xc2fc00001400780b */ /* 0x000fda0003f2e000 */
[----:B------:R-:W-:-:S04]  /*0380*/  @!P1 FMUL R20, R20, 0.5 ;  /* 0x3f00000014149820 */ /* 0x000fc80000400000 */
[----:B------:R-:W0:Y:S02]  /*0390*/  MUFU.EX2 R16, R20 ;  /* 0x0000001400107308 */ /* 0x000e240000000800 */
[----:B0-----:R-:W-:-:S04]  /*03a0*/  @!P1 FMUL R16, R16, R16 ;  /* 0x0000001010109220 */ /* 0x001fc80000400000 */
[----:B---3--:R-:W-:-:S05]  /*03b0*/  FMUL R21, R16, R17 ;  /* 0x0000001110157220 */ /* 0x008fca0000400000 */
[----:B------:R0:W-:Y:S04]  /*03c0*/  STG.E desc[UR6][R12.64+0x4], R21 ;  /* 0x000004150c007986 */ /* 0x0001e8000c101906 */
[----:B------:R-:W2:Y:S04]  /*03d0*/  LDG.E.64 R14, desc[UR6][R2.64] ;  /* 0x00000006020e7981 */ /* 0x000ea8000c1e1b00 */
        /* <DEDUP_REMOVED lines=12> */
[----:B0-----:R-:W0:Y:S02]  /*04a0*/  MUFU.EX2 R12, R20 ;  /* 0x00000014000c7308 */ /* 0x001e240000000800 */
        /* <DEDUP_REMOVED lines=96> */
[----:B------:R-:W-:Y:S01]  /*0ab0*/  IADD3 R10, PT, PT, R10, 0x8, RZ ;  /* 0x000000080a0a7810 */ /* 0x000fe20007ffe0ff */
[----:B------:R-:W-:-:S04]  /*0ac0*/  UIADD3 UR4, UP0, UPT, UR4, 0x20, URZ ;  /* 0x0000002004047890 */ /* 0x000fc8000ff1e0ff */
[----:B------:R-:W-:Y:S01]  /*0ad0*/  UIADD3.X UR5, UPT, UPT, URZ, UR5, URZ, UP0, !UPT ;  /* 0x00000005ff057290 */ /* 0x000fe200087fe4ff */
[----:B--2---:R-:W-:-:S04]  /*0ae0*/  FMUL R16, R19, R4 ;  /* 0x0000000413107220 */ /* 0x004fc80000400000 */
[----:B------:R-:W-:-:S04]  /*0af0*/  FFMA R16, R16, R0, R5 ;  /* 0x0000000010107223 */ /* 0x000fc80000000005 */
[----:B------:R-:W-:-:S05]  /*0b00*/  FMUL R16, R16, 1.4426950216293334961 ;  /* 0x3fb8aa3b10107820 */ /* 0x000fca0000400000 */
[----:B------:R-:W-:-:S13]  /*0b10*/  FSETP.GEU.AND P1, PT, R16, -126, PT ;  /* 0xc2fc00001000780b */ /* 0x000fda0003f2e000 */
[----:B------:R-:W-:-:S04]  /*0b20*/  @!P1 FMUL R16, R16, 0.5 ;  /* 0x3f00000010109820 */ /* 0x000fc80000400000 */
[----:B0-----:R-:W0:Y:S02]  /*0b30*/  MUFU.EX2 R12, R16 ;  /* 0x00000010000c7308 */ /* 0x001e240000000800 */
[----:B0-----:R-:W-:Y:S01]  /*0b40*/  @!P1 FMUL R12, R12, R12 ;  /* 0x0000000c0c0c9220 */ /* 0x001fe20000400000 */
[----:B------:R-:W-:-:S03]  /*0b50*/  ISETP.NE.AND P1, PT, R10, RZ, PT ;  /* 0x000000ff0a00720c */ /* 0x000fc60003f25270 */
[----:B---3--:R-:W-:-:S05]  /*0b60*/  FMUL R17, R12, R17 ;  /* 0x000000110c117220 */ /* 0x008fca0000400000 */
[----:B------:R0:W-:Y:S05]  /*0b70*/  STG.E desc[UR6][R14.64+0x20], R17 ;  /* 0x000020110e007986 */ /* 0x0001ea000c101906 */
[----:B------:R-:W-:Y:S05]  /*0b80*/  @P1 BRA `(.L_x_3) ;  /* 0xfffffff400cc1947 */ /* 0x000fea000383ffff */
.L_x_2:
[----:B------:R-:W-:Y:S05]  /*0b90*/  @!P0 EXIT ;  /* 0x000000000000894d */ /* 0x000fea0003800000 */
[----:B------:R-:W-:Y:S02]  /*0ba0*/  ISETP.GE.U32.AND P1, PT, R11, 0x4, PT ;  /* 0x000000040b00780c */ /* 0x000fe40003f26070 */
[----:B------:R-:W-:-:S04]  /*0bb0*/  LOP3.LUT R16, R8, 0x3, RZ, 0xc0, !PT ;  /* 0x0000000308107812 */ /* 0x000fc800078ec0ff */
[----:B------:R-:W-:-:S07]  /*0bc0*/  ISETP.NE.AND P0, PT, R16, RZ, PT ;  /* 0x000000ff1000720c */ /* 0x000fce0003f05270 */
[----:B------:R-:W-:Y:S06]  /*0bd0*/  @!P1 BRA `(.L_x_4) ;  /* 0x0000000000f49947 */ /* 0x000fec0003800000 */
[----:B------:R-:W2:Y:S04]  /*0be0*/  LDG.E.64 R10, desc[UR6][R2.64] ;  /* 0x00000006020a7981 */ /* 0x000ea8000c1e1b00 */
[----:B0-----:R-:W3:Y:S01]  /*0bf0*/  LDG.E.64 R14, desc[UR6][R6.64] ;  /* 0x00000006060e7981 */ /* 0x001ee2000c1e1b00 */
[----:B--2---:R-:W-:-:S06]  /*0c00*/  IMAD.WIDE.U32 R12, R9, 0x4, R10 ;  /* 0x00000004090c7825 */ /* 0x004fcc00078e000a */
[----:B------:R-:W2:Y:S01]  /*0c10*/  LDG.E R13, desc[UR6][R12.64] ;  /* 0x000000060c0d7981 */ /* 0x000ea2000c1e1900 */
[----:B---3--:R-:W-:-:S05]  /*0c20*/  IMAD.WIDE.U32 R10, R9, 0x4, R14 ;  /* 0x00000004090a7825 */ /* 0x008fca00078e000e */
        /* <DEDUP_REMOVED lines=46> */
[----:B------:R-:W-:Y:S01]  /*0f10*/  IADD3 R9, PT, PT, R9, 0x4, RZ ;  /* 0x0000000409097810 */ /* 0x000fe20007ffe0ff */
        /* <DEDUP_REMOVED lines=8> */
[----:B------:R1:W-:Y:S02]  /*0fa0*/  STG.E desc[UR6][R12.64+0x10], R19 ;  /* 0x000010130c007986 */ /* 0x0003e4000c101906 */
.L_x_4:
[----:B------:R-:W-:Y:S05]  /*0fb0*/  @!P0 EXIT ;  /* 0x000000000000894d */ /* 0x000fea0003800000 */
[----:B------:R-:W-:Y:S02]  /*0fc0*/  ISETP.NE.AND P1, PT, R16, 0x1, PT ;  /* 0x000000011000780c */ /* 0x000fe40003f25270 */
[----:B------:R-:W-:-:S04]  /*0fd0*/  LOP3.LUT R8, R8, 0x1, RZ, 0xc0, !PT ;  /* 0x0000000108087812 */ /* 0x000fc800078ec0ff */
[----:B------:R-:W-:-:S07]  /*0fe0*/  ISETP.NE.U32.AND P0, PT, R8, 0x1, PT ;  /* 0x000000010800780c */ /* 0x000fce0003f05070 */
[----:B------:R-:W-:Y:S06]  /*0ff0*/  @!P1 BRA `(.L_x_5) ;  /* 0x00000000007c9947 */ /* 0x000fec0003800000 */
[----:B------:R-:W2:Y:S04]  /*1000*/  LDG.E.64 R10, desc[UR6][R2.64] ;  /* 0x00000006020a7981 */ /* 0x000ea8000c1e1b00 */
[----:B-1----:R-:W3:Y:S01]  /*1010*/  LDG.E.64 R12, desc[UR6][R6.64] ;  /* 0x00000006060c7981 */ /* 0x002ee2000c1e1b00 */
[----:B--2---:R-:W-:-:S06]  /*1020*/  IMAD.WIDE.U32 R10, R9, 0x4, R10 ;  /* 0x00000004090a7825 */ /* 0x004fcc00078e000a */
[----:B------:R-:W2:Y:S01]  /*1030*/  LDG.E R11, desc[UR6][R10.64] ;  /* 0x000000060a0b7981 */ /* 0x000ea2000c1e1900 */
[----:B---3--:R-:W-:-:S05]  /*1040*/  IMAD.WIDE.U32 R12, R9, 0x4, R12 ;  /* 0x00000004090c7825 */ /* 0x008fca00078e000c */
[----:B0-----:R-:W3:Y:S01]  /*1050*/  LDG.E R15, desc[UR6][R12.64] ;  /* 0x000000060c0f7981 */ /* 0x001ee2000c1e1900 */
        /* <DEDUP_REMOVED lines=9> */
[----:B------:R-:W3:Y:S04]  /*10f0*/  LDG.E.64 R10, desc[UR6][R2.64] ;  /* 0x00000006020a7981 */ /* 0x000ee8000c1e1b00 */
[----:B------:R-:W4:Y:S01]  /*1100*/  LDG.E.64 R14, desc[UR6][R6.64] ;  /* 0x00000006060e7981 */ /* 0x000f22000c1e1b00 */
[----:B---3--:R-:W-:-:S06]  /*1110*/  IMAD.WIDE.U32 R10, R9, 0x4, R10 ;  /* 0x00000004090a7825 */ /* 0x008fcc00078e000a */
[----:B------:R-:W3:Y:S01]  /*1120*/  LDG.E R11, desc[UR6][R10.64+0x4] ;  /* 0x000004060a0b7981 */ /* 0x000ee2000c1e1900 */
[----:B----4-:R-:W-:-:S05]  /*1130*/  IMAD.WIDE.U32 R14, R9, 0x4, R14 ;  /* 0x00000004090e7825 */ /* 0x010fca00078e000e */
[----:B------:R-:W4:Y:S01]  /*1140*/  LDG.E R19, desc[UR6][R14.64+0x4] ;  /* 0x000004060e137981 */ /* 0x000f22000c1e1900 */
[----:B------:R-:W-:Y:S01]  /*1150*/  IADD3 R9, PT, PT, R9, 0x2, RZ ;  /* 0x0000000209097810 */ /* 0x000fe20007ffe0ff */
[----:B---3--:R-:W-:-:S04]  /*1160*/  FMUL R16, R11, R4 ;  /* 0x000000040b107220 */ /* 0x008fc80000400000 */
[----:B------:R-:W-:-:S04]  /*1170*/  FFMA R16, R16, R0, R5 ;  /* 0x0000000010107223 */ /* 0x000fc80000000005 */
[----:B------:R-:W-:-:S05]  /*1180*/  FMUL R16, R16, 1.4426950216293334961 ;  /* 0x3fb8aa3b10107820 */ /* 0x000fca0000400000 */
[----:B------:R-:W-:-:S13]  /*1190*/  FSETP.GEU.AND P1, PT, R16, -126, PT ;  /* 0xc2fc00001000780b */ /* 0x000fda0003f2e000 */
[----:B------:R-:W-:-:S04]  /*11a0*/  @!P1 FMUL R16, R16, 0.5 ;  /* 0x3f00000010109820 */ /* 0x000fc80000400000 */
[----:B------:R-:W0:Y:S02]  /*11b0*/  MUFU.EX2 R8, R16 ;  /* 0x0000001000087308 */ /* 0x000e240000000800 */
[----:B0-----:R-:W-:-:S04]  /*11c0*/  @!P1 FMUL R8, R8, R8 ;  /* 0x0000000808089220 */ /* 0x001fc80000400000 */
[----:B----4-:R-:W-:-:S05]  /*11d0*/  FMUL R19, R8, R19 ;  /* 0x0000001308137220 */ /* 0x010fca0000400000 */
[----:B------:R2:W-:Y:S02]  /*11e0*/  STG.E desc[UR6][R14.64+0x8], R19 ;  /* 0x000008130e007986 */ /* 0x0005e4000c101906 */
.L_x_5:
[----:B------:R-:W-:Y:S05]  /*11f0*/  @P0 EXIT ;  /* 0x000000000000094d */ /* 0x000fea0003800000 */
[----:B------:R-:W3:Y:S04]  /*1200*/  LDG.E.64 R2, desc[UR6][R2.64] ;  /* 0x0000000602027981 */ /* 0x000ee8000c1e1b00 */
[----:B------:R-:W4:Y:S01]  /*1210*/  LDG.E.64 R6, desc[UR6][R6.64] ;  /* 0x0000000606067981 */ /* 0x000f22000c1e1b00 */
[----:B---3--:R-:W-:-:S06]  /*1220*/  IMAD.WIDE.U32 R10, R9, 0x4, R2 ;  /* 0x00000004090a7825 */ /* 0x008fcc00078e0002 */
[----:B------:R-:W3:Y:S01]  /*1230*/  LDG.E R11, desc[UR6][R10.64] ;  /* 0x000000060a0b7981 */ /* 0x000ee2000c1e1900 */
[----:B----4-:R-:W-:-:S05]  /*1240*/  IMAD.WIDE.U32 R8, R9, 0x4, R6 ;  /* 0x0000000409087825 */ /* 0x010fca00078e0006 */
[----:B-12---:R-:W2:Y:S01]  /*1250*/  LDG.E R13, desc[UR6][R8.64] ;  /* 0x00000006080d7981 */ /* 0x006ea2000c1e1900 */
[----:B---3--:R-:W-:-:S04]  /*1260*/  FMUL R4, R11, R4 ;  /* 0x000000040b047220 */ /* 0x008fc80000400000 */
[----:B------:R-:W-:-:S04]  /*1270*/  FFMA R4, R4, R0, R5 ;  /* 0x0000000004047223 */ /* 0x000fc80000000005 */
[----:B------:R-:W-:-:S05]  /*1280*/  FMUL R4, R4, 1.4426950216293334961 ;  /* 0x3fb8aa3b04047820 */ /* 0x000fca0000400000 */
[----:B------:R-:W-:-:S13]  /*1290*/  FSETP.GEU.AND P0, PT, R4, -126, PT ;  /* 0xc2fc00000400780b */ /* 0x000fda0003f0e000 */
[----:B------:R-:W-:-:S04]  /*12a0*/  @!P0 FMUL R4, R4, 0.5 ;  /* 0x3f00000004048820 */ /* 0x000fc80000400000 */
[----:B------:R-:W1:Y:S02]  /*12b0*/  MUFU.EX2 R0, R4 ;  /* 0x0000000400007308 */ /* 0x000e640000000800 */
[----:B-1----:R-:W-:-:S04]  /*12c0*/  @!P0 FMUL R0, R0, R0 ;  /* 0x0000000000008220 */ /* 0x002fc80000400000 */
[----:B--2---:R-:W-:-:S05]  /*12d0*/  FMUL R13, R0, R13 ;  /* 0x0000000d000d7220 */ /* 0x004fca0000400000 */
[----:B------:R-:W-:Y:S01]  /*12e0*/  STG.E desc[UR6][R8.64+0x4], R13 ;  /* 0x0000040d08007986 */ /* 0x000fe2000c101906 */
[----:B------:R-:W-:Y:S05]  /*12f0*/  EXIT ;  /* 0x000000000000794d */ /* 0x000fea0003800000 */
        .weak           $__internal_0_$__cuda_sm20_sqrt_rn_f32_slowpath
        .type           $__internal_0_$__cuda_sm20_sqrt_rn_f32_slowpath,@function
        .size           $__internal_0_$__cuda_sm20_sqrt_rn_f32_slowpath,(.L_x_16 - $__internal_0_$__cuda_sm20_sqrt_rn_f32_slowpath)
$__internal_0_$__cuda_sm20_sqrt_rn_f32_slowpath:
[----:B------:R-:W0:Y:S02]  /*1300*/  LDC R0, c[0x0][0x39c] ;  /* 0x0000e700ff007b82 */ /* 0x000e240000000800 */
[----:B0-----:R-:W-:-:S13]  /*1310*/  LOP3.LUT P0, RZ, R0, 0x7fffffff, RZ, 0xc0, !PT ;  /* 0x7fffffff00ff7812 */ /* 0x001fda000780c0ff */
[----:B------:R-:W0:Y:S01]  /*1320*/  @!P0 LDC R4, c[0x0][0x39c] ;  /* 0x0000e700ff048b82 */ /* 0x000e220000000800 */
[----:B------:R-:W-:Y:S05]  /*1330*/  @!P0 BRA `(.L_x_6) ;  /* 0x0000000000448947 */ /* 0x000fea0003800000 */
[----:B------:R-:W-:-:S13]  /*1340*/  FSETP.GEU.FTZ.AND P0, PT, R0, RZ, PT ;  /* 0x000000ff0000720b */ /* 0x000fda0003f1e000 */
[----:B0-----:R-:W-:Y:S01]  /*1350*/  @!P0 MOV R4, 0x7fffffff ;  /* 0x7fffffff00048802 */ /* 0x001fe20000000f00 */
[----:B------:R-:W-:Y:S06]  /*1360*/  @!P0 BRA `(.L_x_6) ;  /* 0x0000000000388947 */ /* 0x000fec0003800000 */
[----:B------:R-:W-:-:S13]  /*1370*/  FSETP.GTU.FTZ.AND P0, PT, |R0|, +INF , PT ;  /* 0x7f8000000000780b */ /* 0x000fda0003f1c200 */
[----:B------:R-:W-:Y:S01]  /*1380*/  @P0 FADD.FTZ R4, R0, 1 ;  /* 0x3f80000000040421 */ /* 0x000fe20000010000 */
[----:B------:R-:W-:Y:S06]  /*1390*/  @P0 BRA `(.L_x_6) ;  /* 0x00000000002c0947 */ /* 0x000fec0003800000 */
[----:B------:R-:W-:-:S13]  /*13a0*/  FSETP.NEU.FTZ.AND P0, PT, |R0|, +INF , PT ;  /* 0x7f8000000000780b */ /* 0x000fda0003f1d200 */
[----:B------:R-:W1:Y:S01]  /*13b0*/  @!P0 LDC R4, c[0x0][0x39c] ;  /* 0x0000e700ff048b82 */ /* 0x000e620000000800 */
[----:B------:R-:W-:Y:S05]  /*13c0*/  @!P0 BRA `(.L_x_6) ;  /* 0x0000000000208947 */ /* 0x000fea0003800000 */
[----:B------:R-:W-:-:S04]  /*13d0*/  FFMA R0, R0, 1.84467440737095516160e+19, RZ ;  /* 0x5f80000000007823 */ /* 0x000fc800000000ff */
[----:B------:R-:W0:Y:S02]  /*13e0*/  MUFU.RSQ R5, R0 ;  /* 0x0000000000057308 */ /* 0x000e240000001400 */
[----:B0-----:R-:W-:Y:S01]  /*13f0*/  FMUL.FTZ R7, R0, R5 ;  /* 0x0000000500077220 */ /* 0x001fe20000410000 */
[----:B------:R-:W-:-:S03]  /*1400*/  FMUL.FTZ R5, R5, 0.5 ;  /* 0x3f00000005057820 */ /* 0x000fc60000410000 */
[----:B-1----:R-:W-:-:S04]  /*1410*/  FADD.FTZ R4, -R7, -RZ ;  /* 0x800000ff07047221 */ /* 0x002fc80000010100 */
[----:B------:R-:W-:-:S04]  /*1420*/  FFMA R4, R7, R4, R0 ;  /* 0x0000000407047223 */ /* 0x000fc80000000000 */
[----:B------:R-:W-:-:S04]  /*1430*/  FFMA R4, R4, R5, R7 ;  /* 0x0000000504047223 */ /* 0x000fc80000000007 */
[----:B------:R-:W-:-:S07]  /*1440*/  FMUL.FTZ R4, R4, 2.3283064365386962891e-10 ;  /* 0x2f80000004047820 */ /* 0x000fce0000410000 */
.L_x_6:
[----:B------:R-:W-:Y:S01]  /*1450*/  HFMA2 R5, -RZ, RZ, 0, 0 ;  /* 0x00000000ff057431 */ /* 0x000fe200000001ff */
[----:B01----:R-:W-:Y:S02]  /*1460*/  MOV R0, R4 ;  /* 0x0000000400007202 */ /* 0x003fe40000000f00 */
[----:B------:R-:W-:-:S04]  /*1470*/  MOV R4, R9 ;  /* 0x0000000900047202 */ /* 0x000fc80000000f00 */
[----:B------:R-:W-:Y:S05]  /*1480*/  RET.REL.NODEC R4 `(_Z30runBlackScholesModel_kernel_2DPPfS0_ifffi) ;  /* 0xffffffe804dc7950 */ /* 0x000fea0003c3ffff */
.L_x_7:
[----:B------:R-:W-:-:S00]  /*1490*/  BRA `(.L_x_7) ;  /* 0xfffffffc00fc7947 */ /* 0x000fc0000383ffff */
[----:B------:R-:W-:-:S00]  /*14a0*/  NOP ;  /* 0x0000000000007918 */ /* 0x000fc00000000000 */
        /* <DEDUP_REMOVED lines=13> */
.L_x_16:


//--------------------- .text._Z27runBlackScholesModel_kernelPfS_ifffi --------------------------
	.section	.text._Z27runBlackScholesModel_kernelPfS_ifffi,"ax",@progbits
	.align	128
        .global         _Z27runBlackScholesModel_kernelPfS_ifffi
        .type           _Z27runBlackScholesModel_kernelPfS_ifffi,@function
        .size           _Z27runBlackScholesModel_kernelPfS_ifffi,(.L_x_17 - _Z27runBlackScholesModel_kernelPfS_ifffi)
        .other          _Z27runBlackScholesModel_kernelPfS_ifffi,@"STO_CUDA_ENTRY STV_DEFAULT"
_Z27runBlackScholesModel_kernelPfS_ifffi:
.text._Z27runBlackScholesModel_kernelPfS_ifffi:
        /* <DEDUP_REMOVED lines=12> */
[----:B------:R-:W-:-:S05]  /*00c0*/  IADD3 R7, PT, PT, R7, -0x1, RZ ;  /* 0xffffffff07077810 */ /* 0x000fca0007ffe0ff */
[----:B------:R-:W-:Y:S01]  /*00d0*/  IMAD R5, R4, R7, RZ ;  /* 0x0000000704057224 */ /* 0x000fe200078e02ff */
[----:B0-----:R-:W-:Y:S02]  /*00e0*/  UIADD3 UR4, UPT, UPT, UR5, -0xd000000, URZ ;  /* 0xf300000005047890 */ /* 0x001fe4000fffe0ff */
[----:B------:R-:W0:Y:S02]  /*00f0*/  MUFU.RSQ R0, UR5 ;  /* 0x0000000500007d08 */ /* 0x000e240008001400 */
[----:B------:R-:W-:-:S09]  /*0100*/  UISETP.GT.U32.AND UP0, UPT, UR4, 0x727fffff, UPT ;  /* 0x727fffff0400788c */ /* 0x000fd2000bf04070 */
[----:B------:R-:W-:Y:S05]  /*0110*/  BRA.U !UP0, `(.L_x_8) ;  /* 0x00000001080c7547 */ /* 0x000fea000b800000 */
[----:B------:R-:W-:-:S07]  /*0120*/  MOV R6, 0x140 ;  /* 0x0000014000067802 */ /* 0x000fce0000000f00 */
[----:B0-----:R-:W-:Y:S05]  /*0130*/  CALL.REL.NOINC `($__internal_1_$__cuda_sm20_sqrt_rn_f32_slowpath) ;  /* 0x0000000c007c7944 */ /* 0x001fea0003c00000 */
[----:B------:R-:W-:Y:S05]  /*0140*/  BRA `(.L_x_9) ;  /* 0x0000000000107947 */ /* 0x000fea0003800000 */
.L_x_8:
[C---:B0-----:R-:W-:Y:S01]  /*0150*/  FMUL.FTZ R2, R0.reuse, UR5 ;  /* 0x0000000500027c20 */ /* 0x041fe20008410000 */
[----:B------:R-:W-:-:S03]  /*0160*/  FMUL.FTZ R0, R0, 0.5 ;  /* 0x3f00000000007820 */ /* 0x000fc60000410000 */
[----:B------:R-:W-:-:S04]  /*0170*/  FFMA R3, -R2, R2, UR5 ;  /* 0x0000000502037e23 */ /* 0x000fc80008000102 */
[----:B------:R-:W-:-:S07]  /*0180*/  FFMA R0, R3, R0, R2 ;  /* 0x0000000003007223 */ /* 0x000fce0000000002 */
.L_x_9:
[----:B------:R-:W0:Y:S01]  /*0190*/  LDC.64 R8, c[0x0][0x390] ;  /* 0x0000e400ff087b82 */ /* 0x000e220000000a00 */
[----:B------:R-:W-:Y:S01]  /*01a0*/  LOP3.LUT R17, R7, 0x7, RZ, 0xc0, !PT ;  /* 0x0000000707117812 */ /* 0x000fe200078ec0ff */
[----:B------:R-:W1:Y:S03]  /*01b0*/  LDCU.64 UR8, c[0x0][0x358] ;  /* 0x00006b00ff0877ac */ /* 0x000e660008000a00 */
[----:B------:R-:W-:-:S03]  /*01c0*/  ISETP.NE.AND P0, PT, R17, RZ, PT ;  /* 0x000000ff1100720c */ /* 0x000fc60003f05270 */
[----:B------:R-:W2:Y:S01]  /*01d0*/  LDC.64 R2, c[0x0][0x398] ;  /* 0x0000e600ff027b82 */ /* 0x000ea20000000a00 */
[----:B0-----:R-:W-:-:S04]  /*01e0*/  IADD3 R8, PT, PT, R8, -0x2, RZ ;  /* 0xfffffffe08087810 */ /* 0x001fc80007ffe0ff */
[----:B------:R-:W-:Y:S01]  /*01f0*/  ISETP.GE.U32.AND P1, PT, R8, 0x7, PT ;  /* 0x000000070800780c */ /* 0x000fe20003f26070 */
[----:B--2---:R-:W-:-:S04]  /*0200*/  FMUL R6, R2, R2 ;  /* 0x0000000202067220 */ /* 0x004fc80000400000 */
[----:B------:R-:W-:-:S04]  /*0210*/  FFMA R6, R6, -0.5, R9 ;  /* 0xbf00000006067823 */ /* 0x000fc80000000009 */
[----:B------:R-:W-:Y:S01]  /*0220*/  FMUL R3, R6, R3 ;  /* 0x0000000306037220 */ /* 0x000fe20000400000 */
[----:B------:R-:W-:-:S03]  /*0230*/  HFMA2 R6, -RZ, RZ, 0, 0 ;  /* 0x00000000ff067431 */ /* 0x000fc600000001ff */
[----:B-1----:R-:W-:Y:S05]  /*0240*/  @!P1 BRA `(.L_x_10) ;  /* 0x0000000400949947 */ /* 0x002fea0003800000 */
[----:B------:R-:W0:Y:S01]  /*0250*/  LDCU.128 UR4, c[0x0][0x380] ;  /* 0x00007000ff0477ac */ /* 0x000e220008000c00 */
[----:B------:R-:W-:Y:S02]  /*0260*/  LOP3.LUT R6, R7, 0xfffffff8, RZ, 0xc0, !PT ;  /* 0xfffffff807067812 */ /* 0x000fe400078ec0ff */
[-C--:B------:R-:W-:Y:S02]  /*0270*/  IADD3 R13, PT, PT, R4, R5.reuse, RZ ;  /* 0x00000005040d7210 */ /* 0x080fe40007ffe0ff */
[----:B------:R-:W-:Y:S02]  /*0280*/  MOV R12, R5 ;  /* 0x00000005000c7202 */ /* 0x000fe40000000f00 */
[----:B------:R-:W-:Y:S01]  /*0290*/  IADD3 R14, PT, PT, -R6, RZ, RZ ;  /* 0x000000ff060e7210 */ /* 0x000fe20007ffe1ff */
[----:B0-----:R-:W-:Y:S02]  /*02a0*/  UIADD3 UR6, UP0, UPT, UR6, 0x10, URZ ;  /* 0x0000001006067890 */ /* 0x001fe4000ff1e0ff */
[----:B------:R-:W-:-:S02]  /*02b0*/  UIADD3 UR4, UP1, UPT, UR4, 0x10, URZ ;  /* 0x0000001004047890 */ /* 0x000fc4000ff3e0ff */
[----:B------:R-:W-:Y:S02]  /*02c0*/  UIADD3.X UR7, UPT, UPT, URZ, UR7, URZ, UP0, !UPT ;  /* 0x00000007ff077290 */ /* 0x000fe400087fe4ff */
[----:B------:R-:W-:-:S12]  /*02d0*/  UIADD3.X UR5, UPT, UPT, URZ, UR5, URZ, UP1, !UPT ;  /* 0x00000005ff057290 */ /* 0x000fd80008ffe4ff */
.L_x_11:
[----:B------:R-:W-:Y:S02]  /*02e0*/  MOV R8, UR6 ;  /* 0x0000000600087c02 */ /* 0x000fe40008000f00 */
[----:B------:R-:W-:-:S03]  /*02f0*/  MOV R9, UR7 ;  /* 0x0000000700097c02 */ /* 0x000fc60008000f00 */
[----:B------:R-:W-:-:S05]  /*0300*/  IMAD.WIDE R8, R12, 0x4, R8 ;  /* 0x000000040c087825 */ /* 0x000fca00078e0208 */
[----:B0-----:R-:W2:Y:S01]  /*0310*/  LDG.E R15, desc[UR8][R8.64+-0x10] ;  /* 0xfffff008080f7981 */ /* 0x001ea2000c1e1900 */
[----:B------:R-:W-:Y:S02]  /*0320*/  MOV R10, UR4 ;  /* 0x00000004000a7c02 */ /* 0x000fe40008000f00 */
[----:B------:R-:W-:-:S03]  /*0330*/  MOV R11, UR5 ;  /* 0x00000005000b7c02 */ /* 0x000fc60008000f00 */
[----:B------:R-:W-:-:S05]  /*0340*/  IMAD.WIDE R10, R13, 0x4, R10 ;  /* 0x000000040d0a7825 */ /* 0x000fca00078e020a */
        /* <DEDUP_REMOVED lines=10> */
[----:B------:R-:W2:Y:S02]  /*03f0*/  LDG.E R19, desc[UR8][R8.64+-0xc] ;  /* 0xfffff40808137981 */ /* 0x000ea4000c1e1900 */
[----:B--2---:R-:W-:-:S04]  /*0400*/  FMUL R18, R19, R2 ;  /* 0x0000000213127220 */ /* 0x004fc80000400000 */
[----:B------:R-:W-:-:S04]  /*0410*/  FFMA R18, R18, R0, R3 ;  /* 0x0000000012127223 */ /* 0x000fc80000000003 */
[----:B------:R-:W-:-:S05]  /*0420*/  FMUL R18, R18, 1.4426950216293334961 ;  /* 0x3fb8aa3b12127820 */ /* 0x000fca0000400000 */
[----:B------:R-:W-:-:S13]  /*0430*/  FSETP.GEU.AND P1, PT, R18, -126, PT ;  /* 0xc2fc00001200780b */ /* 0x000fda0003f2e000 */
[----:B------:R-:W-:-:S04]  /*0440*/  @!P1 FMUL R18, R18, 0.5 ;  /* 0x3f00000012129820 */ /* 0x000fc80000400000 */
[----:B------:R-:W1:Y:S02]  /*0450*/  MUFU.EX2 R20, R18 ;  /* 0x0000001200147308 */ /* 0x000e640000000800 */
[----:B-1----:R-:W-:-:S04]  /*0460*/  @!P1 FMUL R20, R20, R20 ;  /* 0x0000001414149220 */ /* 0x002fc80000400000 */
[----:B------:R-:W-:-:S05]  /*0470*/  FMUL R19, R15, R20 ;  /* 0x000000140f137220 */ /* 0x000fca0000400000 */
[----:B------:R1:W-:Y:S04]  /*0480*/  STG.E desc[UR8][R10.64+-0x8], R19 ;  /* 0xfffff8130a007986 */ /* 0x0003e8000c101908 */
[----:B0-----:R-:W2:Y:S02]  /*0490*/  LDG.E R15, desc[UR8][R8.64+-0x8] ;  /* 0xfffff808080f7981 */ /* 0x001ea4000c1e1900 */
[----:B--2---:R-:W-:-:S04]  /*04a0*/  FMUL R16, R15, R2 ;  /* 0x000000020f107220 */ /* 0x004fc80000400000 */
[----:B------:R-:W-:-:S04]  /*04b0*/  FFMA R16, R16, R0, R3 ;  /* 0x0000000010107223 */ /* 0x000fc80000000003 */
[----:B------:R-:W-:-:S05]  /*04c0*/  FMUL R16, R16, 1.4426950216293334961 ;  /* 0x3fb8aa3b10107820 */ /* 0x000fca0000400000 */
[----:B------:R-:W-:-:S13]  /*04d0*/  FSETP.GEU.AND P1, PT, R16, -126, PT ;  /* 0xc2fc00001000780b */ /* 0x000fda0003f2e000 */
[----:B------:R-:W-:-:S04]  /*04e0*/  @!P1 FMUL R16, R16, 0.5 ;  /* 0x3f00000010109820 */ /* 0x000fc80000400000 */
[----:B------:R-:W0:Y:S02]  /*04f0*/  MUFU.EX2 R20, R16 ;  /* 0x0000001000147308 */ /* 0x000e240000000800 */
[----:B0-----:R-:W-:-:S04]  /*0500*/  @!P1 FMUL R20, R20, R20 ;  /* 0x0000001414149220 */ /* 0x001fc80000400000 */
[----:B------:R-:W-:-:S05]  /*0510*/  FMUL R15, R19, R20 ;  /* 0x00000014130f7220 */ /* 0x000fca0000400000 */
[----:B------:R0:W-:Y:S04]  /*0520*/  STG.E desc[UR8][R10.64+-0x4], R15 ;  /* 0xfffffc0f0a007986 */ /* 0x0001e8000c101908 */
[----:B-1----:R-:W2:Y:S02]  /*0530*/  LDG.E R19, desc[UR8][R8.64+-0x4] ;  /* 0xfffffc0808137981 */ /* 0x002ea4000c1e1900 */
        /* <DEDUP_REMOVED lines=39> */
[----:B-1----:R-:W2:Y:S01]  /*07b0*/  LDG.E R19, desc[UR8][R8.64+0xc] ;  /* 0x00000c0808137981 */ /* 0x002ea2000c1e1900 */
[----:B------:R-:W-:Y:S02]  /*07c0*/  IADD3 R14, PT, PT, R14, 0x8, RZ ;  /* 0x000000080e0e7810 */ /* 0x000fe40007ffe0ff */
[----:B------:R-:W-:Y:S02]  /*07d0*/  IADD3 R12, PT, PT, R12, 0x8, RZ ;  /* 0x000000080c0c7810 */ /* 0x000fe40007ffe0ff */
[----:B------:R-:W-:Y:S01]  /*07e0*/  IADD3 R13, PT, PT, R13, 0x8, RZ ;  /* 0x000000080d0d7810 */ /* 0x000fe20007ffe0ff */
[----:B--2---:R-:W-:-:S04]  /*07f0*/  FMUL R18, R19, R2 ;  /* 0x0000000213127220 */ /* 0x004fc80000400000 */
[----:B------:R-:W-:-:S04]  /*0800*/  FFMA R18, R18, R0, R3 ;  /* 0x0000000012127223 */ /* 0x000fc80000000003 */
[----:B------:R-:W-:-:S05]  /*0810*/  FMUL R18, R18, 1.4426950216293334961 ;  /* 0x3fb8aa3b12127820 */ /* 0x000fca0000400000 */
[----:B------:R-:W-:-:S13]  /*0820*/  FSETP.GEU.AND P1, PT, R18, -126, PT ;  /* 0xc2fc00001200780b */ /* 0x000fda0003f2e000 */
[----:B------:R-:W-:-:S04]  /*0830*/  @!P1 FMUL R18, R18, 0.5 ;  /* 0x3f00000012129820 */ /* 0x000fc80000400000 */
[----:B------:R-:W1:Y:S02]  /*0840*/  MUFU.EX2 R20, R18 ;  /* 0x0000001200147308 */ /* 0x000e640000000800 */
[----:B-1----:R-:W-:Y:S01]  /*0850*/  @!P1 FMUL R20, R20, R20 ;  /* 0x0000001414149220 */ /* 0x002fe20000400000 */
[----:B------:R-:W-:-:S03]  /*0860*/  ISETP.NE.AND P1, PT, R14, RZ, PT ;  /* 0x000000ff0e00720c */ /* 0x000fc60003f25270 */
[----:B------:R-:W-:-:S05]  /*0870*/  FMUL R19, R15, R20 ;  /* 0x000000140f137220 */ /* 0x000fca0000400000 */
[----:B------:R0:W-:Y:S05]  /*0880*/  STG.E desc[UR8][R10.64+0x10], R19 ;  /* 0x000010130a007986 */ /* 0x0001ea000c101908 */
[----:B------:R-:W-:Y:S05]  /*0890*/  @P1 BRA `(.L_x_11) ;  /* 0xfffffff800901947 */ /* 0x000fea000383ffff */
.L_x_10:
[----:B------:R-:W-:Y:S05]  /*08a0*/  @!P0 EXIT ;  /* 0x000000000000894d */ /* 0x000fea0003800000 */
[----:B------:R-:W-:Y:S02]  /*08b0*/  ISETP.GE.U32.AND P1, PT, R17, 0x4, PT ;  /* 0x000000041100780c */ /* 0x000fe40003f26070 */
[----:B------:R-:W-:-:S04]  /*08c0*/  LOP3.LUT R16, R7, 0x3, RZ, 0xc0, !PT ;  /* 0x0000000307107812 */ /* 0x000fc800078ec0ff */
[----:B------:R-:W-:-:S07]  /*08d0*/  ISETP.NE.AND P0, PT, R16, RZ, PT ;  /* 0x000000ff1000720c */ /* 0x000fce0003f05270 */
[----:B------:R-:W-:Y:S06]  /*08e0*/  @!P1 BRA `(.L_x_12) ;  /* 0x0000000000c09947 */ /* 0x000fec0003800000 */
[----:B------:R-:W1:Y:S01]  /*08f0*/  LDC.64 R8, c[0x0][0x388] ;  /* 0x0000e200ff087b82 */ /* 0x000e620000000a00 */
[----:B------:R-:W-:-:S07]  /*0900*/  IADD3 R13, PT, PT, R5, R6, RZ ;  /* 0x00000006050d7210 */ /* 0x000fce0007ffe0ff */
[----:B0-----:R-:W0:Y:S01]  /*0910*/  LDC.64 R10, c[0x0][0x380] ;  /* 0x0000e000ff0a7b82 */ /* 0x001e220000000a00 */
[----:B-1----:R-:W-:-:S05]  /*0920*/  IMAD.WIDE R8, R13, 0x4, R8 ;  /* 0x000000040d087825 */ /* 0x002fca00078e0208 */
[----:B------:R-:W2:Y:S01]  /*0930*/  LDG.E R15, desc[UR8][R8.64] ;  /* 0x00000008080f7981 */ /* 0x000ea2000c1e1900 */
[----:B------:R-:W-:-:S05]  /*0940*/  IADD3 R13, PT, PT, R4, R13, RZ ;  /* 0x0000000d040d7210 */ /* 0x000fca0007ffe0ff */
[----:B0-----:R-:W-:-:S05]  /*0950*/  IMAD.WIDE R10, R13, 0x4, R10 ;  /* 0x000000040d0a7825 */ /* 0x001fca00078e020a */
        /* <DEDUP_REMOVED lines=30> */
[----:B-1----:R-:W3:Y:S01]  /*0b40*/  LDG.E R15, desc[UR8][R8.64+0xc] ;  /* 0x00000c08080f7981 */ /* 0x002ee2000c1e1900 */
        /* <DEDUP_REMOVED lines=8> */
[----:B------:R-:W-:-:S05]  /*0bd0*/  FMUL R15, R13, R18 ;  /* 0x000000120d0f7220 */ /* 0x000fca0000400000 */
[----:B------:R2:W-:Y:S02]  /*0be0*/  STG.E desc[UR8][R10.64+0x10], R15 ;  /* 0x0000100f0a007986 */ /* 0x0005e4000c101908 */
.L_x_12:
[----:B------:R-:W-:Y:S05]  /*0bf0*/  @!P0 EXIT ;  /* 0x000000000000894d */ /* 0x000fea0003800000 */
[----:B------:R-:W-:Y:S02]  /*0c00*/  ISETP.NE.AND P1, PT, R16, 0x1, PT ;  /* 0x000000011000780c */ /* 0x000fe40003f25270 */
[----:B------:R-:W-:-:S04]  /*0c10*/  LOP3.LUT R7, R7, 0x1, RZ, 0xc0, !PT ;  /* 0x0000000107077812 */ /* 0x000fc800078ec0ff */
[----:B------:R-:W-:-:S07]  /*0c20*/  ISETP.NE.U32.AND P0, PT, R7, 0x1, PT ;  /* 0x000000010700780c */ /* 0x000fce0003f05070 */
[----:B------:R-:W-:Y:S06]  /*0c30*/  @!P1 BRA `(.L_x_13) ;  /* 0x0000000000709947 */ /* 0x000fec0003800000 */
[----:B------:R-:W1:Y:S01]  /*0c40*/  LDC.64 R8, c[0x0][0x388] ;  /* 0x0000e200ff087b82 */ /* 0x000e620000000a00 */
[----:B--2---:R-:W-:-:S07]  /*0c50*/  IADD3 R13, PT, PT, R5, R6, RZ ;  /* 0x00000006050d7210 */ /* 0x004fce0007ffe0ff */
        /* <DEDUP_REMOVED lines=15> */
[----:B------:R-:W2:Y:S01]  /*0d50*/  LDG.E R9, desc[UR8][R8.64+0x4] ;  /* 0x0000040808097981 */ /* 0x000ea2000c1e1900 */
[----:B------:R-:W-:Y:S01]  /*0d60*/  IADD3 R6, PT, PT, R6, 0x2, RZ ;  /* 0x0000000206067810 */ /* 0x000fe20007ffe0ff */
        /* <DEDUP_REMOVED lines=9> */
.L_x_13:
[----:B------:R-:W-:Y:S05]  /*0e00*/  @P0 EXIT ;  /* 0x000000000000094d */ /* 0x000fea0003800000 */
[----:B------:R-:W1:Y:S01]  /*0e10*/  LDC.64 R8, c[0x0][0x388] ;  /* 0x0000e200ff087b82 */ /* 0x000e620000000a00 */
[----:B------:R-:W-:-:S05]  /*0e20*/  IADD3 R5, PT, PT, R5, R6, RZ ;  /* 0x0000000605057210 */ /* 0x000fca0007ffe0ff */
[----:B-1----:R-:W-:Y:S02]  /*0e30*/  IMAD.WIDE R6, R5, 0x4, R8 ;  /* 0x0000000405067825 */ /* 0x002fe400078e0208 */
[----:B------:R-:W1:Y:S04]  /*0e40*/  LDC.64 R8, c[0x0][0x380] ;  /* 0x0000e000ff087b82 */ /* 0x000e680000000a00 */
[----:B------:R-:W3:Y:S01]  /*0e50*/  LDG.E R7, desc[UR8][R6.64] ;  /* 0x0000000806077981 */ /* 0x000ee2000c1e1900 */
[----:B------:R-:W-:-:S05]  /*0e60*/  IADD3 R5, PT, PT, R4, R5, RZ ;  /* 0x0000000504057210 */ /* 0x000fca0007ffe0ff */
[----:B-1----:R-:W-:-:S05]  /*0e70*/  IMAD.WIDE R4, R5, 0x4, R8 ;  /* 0x0000000405047825 */ /* 0x002fca00078e0208 */
[----:B------:R-:W4:Y:S01]  /*0e80*/  LDG.E R9, desc[UR8][R4.64] ;  /* 0x0000000804097981 */ /* 0x000f22000c1e1900 */
[----:B---3--:R-:W-:-:S04]  /*0e90*/  FMUL R2, R7, R2 ;  /* 0x0000000207027220 */ /* 0x008fc80000400000 */
[----:B------:R-:W-:-:S04]  /*0ea0*/  FFMA R2, R2, R0, R3 ;  /* 0x0000000002027223 */ /* 0x000fc80000000003 */
[----:B------:R-:W-:-:S05]  /*0eb0*/  FMUL R2, R2, 1.4426950216293334961 ;  /* 0x3fb8aa3b02027820 */ /* 0x000fca0000400000 */
[----:B------:R-:W-:-:S13]  /*0ec0*/  FSETP.GEU.AND P0, PT, R2, -126, PT ;  /* 0xc2fc00000200780b */ /* 0x000fda0003f0e000 */
[----:B------:R-:W-:-:S04]  /*0ed0*/  @!P0 FMUL R2, R2, 0.5 ;  /* 0x3f00000002028820 */ /* 0x000fc80000400000 */
[----:B------:R-:W1:Y:S02]  /*0ee0*/  MUFU.EX2 R0, R2 ;  /* 0x0000000200007308 */ /* 0x000e640000000800 */
[----:B-1----:R-:W-:-:S04]  /*0ef0*/  @!P0 FMUL R0, R0, R0 ;  /* 0x0000000000008220 */ /* 0x002fc80000400000 */
[----:B----4-:R-:W-:-:S05]  /*0f00*/  FMUL R9, R0, R9 ;  /* 0x0000000900097220 */ /* 0x010fca0000400000 */
[----:B------:R-:W-:Y:S01]  /*0f10*/  STG.E desc[UR8][R4.64+0x4], R9 ;  /* 0x0000040904007986 */ /* 0x000fe2000c101908 */
[----:B------:R-:W-:Y:S05]  /*0f20*/  EXIT ;  /* 0x000000000000794d */ /* 0x000fea0003800000 */
        .weak           $__internal_1_$__cuda_sm20_sqrt_rn_f32_slowpath
        .type           $__internal_1_$__cuda_sm20_sqrt_rn_f32_slowpath,@function
        .size           $__internal_1_$__cuda_sm20_sqrt_rn_f32_slowpath,(.L_x_17 - $__internal_1_$__cuda_sm20_sqrt_rn_f32_slowpath)
$__internal_1_$__cuda_sm20_sqrt_rn_f32_slowpath:
        /* <DEDUP_REMOVED lines=21> */
.L_x_14:
[----:B------:R-:W-:Y:S01]  /*1080*/  HFMA2 R3, -RZ, RZ, 0, 0 ;  /* 0x00000000ff037431 */ /* 0x000fe200000001ff */
[----:B01----:R-:W-:Y:S02]  /*1090*/  MOV R0, R2 ;  /* 0x0000000200007202 */ /* 0x003fe40000000f00 */
[----:B------:R-:W-:-:S04]  /*10a0*/  MOV R2, R6 ;  /* 0x0000000600027202 */ /* 0x000fc80000000f00 */
[----:B------:R-:W-:Y:S05]  /*10b0*/  RET.REL.NODEC R2 `(_Z27runBlackScholesModel_kernelPfS_ifffi) ;  /* 0xffffffec02d07950 */ /* 0x000fea0003c3ffff */
.L_x_15:
        /* <DEDUP_REMOVED lines=12> */
.L_x_17:


//--------------------- .nv.shared.reserved.0     --------------------------
	.section	.nv.shared.reserved.0,"aw",@nobits
	.weak		__nv_reservedSMEM_offset_0_alias
	.size		__nv_reservedSMEM_offset_0_alias, 0, 64
	.other		__nv_reservedSMEM_offset_0_alias,@"STO_CUDA_RESERVED_SHARED STV_DEFAULT"
__nv_reservedSMEM_offset_0_alias:
	.zero		0
	.zero		64


//--------------------- .nv.constant0._Z30runBlackScholesModel_kernel_2DPPfS0_ifffi --------------------------
	.section	.nv.constant0._Z30runBlackScholesModel_kernel_2DPPfS0_ifffi,"a",@progbits
	.sectionflags	@""
	.align	4
.nv.constant0._Z30runBlackScholesModel_kernel_2DPPfS0_ifffi:
	.zero		932


//--------------------- .nv.constant0._Z27runBlackScholesModel_kernelPfS_ifffi --------------------------
	.section	.nv.constant0._Z27runBlackScholesModel_kernelPfS_ifffi,"a",@progbits
	.sectionflags	@""
	.align	4
.nv.constant0._Z27runBlackScholesModel_kernelPfS_ifffi:
	.zero		932


//--------------------- SYMBOLS --------------------------

	.type		.nv.reservedSmem.offset0,@object
	.size		.nv.reservedSmem.offset0,0x4
